//
// Generated by NVIDIA NVVM Compiler
//
// Compiler Build ID: CL-36424714
// Cuda compilation tools, release 13.0, V13.0.88
// Based on NVVM 20.0.0
//

.version 9.0
.target sm_100
.address_size 64

	// .globl	_Z5curviPdS_S_S_S_S_S_S_S_S_S_S_ddi

.visible .entry _Z5curviPdS_S_S_S_S_S_S_S_S_S_S_ddi(
	.param .u64 .ptr .align 1 _Z5curviPdS_S_S_S_S_S_S_S_S_S_S_ddi_param_0,
	.param .u64 .ptr .align 1 _Z5curviPdS_S_S_S_S_S_S_S_S_S_S_ddi_param_1,
	.param .u64 .ptr .align 1 _Z5curviPdS_S_S_S_S_S_S_S_S_S_S_ddi_param_2,
	.param .u64 .ptr .align 1 _Z5curviPdS_S_S_S_S_S_S_S_S_S_S_ddi_param_3,
	.param .u64 .ptr .align 1 _Z5curviPdS_S_S_S_S_S_S_S_S_S_S_ddi_param_4,
	.param .u64 .ptr .align 1 _Z5curviPdS_S_S_S_S_S_S_S_S_S_S_ddi_param_5,
	.param .u64 .ptr .align 1 _Z5curviPdS_S_S_S_S_S_S_S_S_S_S_ddi_param_6,
	.param .u64 .ptr .align 1 _Z5curviPdS_S_S_S_S_S_S_S_S_S_S_ddi_param_7,
	.param .u64 .ptr .align 1 _Z5curviPdS_S_S_S_S_S_S_S_S_S_S_ddi_param_8,
	.param .u64 .ptr .align 1 _Z5curviPdS_S_S_S_S_S_S_S_S_S_S_ddi_param_9,
	.param .u64 .ptr .align 1 _Z5curviPdS_S_S_S_S_S_S_S_S_S_S_ddi_param_10,
	.param .u64 .ptr .align 1 _Z5curviPdS_S_S_S_S_S_S_S_S_S_S_ddi_param_11,
	.param .f64 _Z5curviPdS_S_S_S_S_S_S_S_S_S_S_ddi_param_12,
	.param .f64 _Z5curviPdS_S_S_S_S_S_S_S_S_S_S_ddi_param_13,
	.param .u32 _Z5curviPdS_S_S_S_S_S_S_S_S_S_S_ddi_param_14
)
{
	.reg .pred 	%p<7>;
	.reg .b32 	%r<26>;
	.reg .b64 	%rd<91>;
	.reg .b64 	%fd<659>;

	ld.param.u32 	%r4, [_Z5curviPdS_S_S_S_S_S_S_S_S_S_S_ddi_param_14];
	mov.u32 	%r5, %ntid.x;
	mov.u32 	%r6, %ctaid.x;
	mov.u32 	%r7, %tid.x;
	mad.lo.s32 	%r8, %r6, %r5, %r7;
	mov.u32 	%r9, %ntid.y;
	mov.u32 	%r10, %ctaid.y;
	mov.u32 	%r11, %tid.y;
	mad.lo.s32 	%r12, %r10, %r9, %r11;
	min.u32 	%r13, %r12, %r8;
	setp.lt.u32 	%p1, %r13, 2;
	add.s32 	%r14, %r4, -3;
	max.s32 	%r15, %r12, %r8;
	setp.gt.s32 	%p2, %r15, %r14;
	or.pred  	%p3, %p2, %p1;
	setp.lt.s32 	%p4, %r4, 5;
	or.pred  	%p5, %p3, %p4;
	@%p5 bra 	$L__BB0_3;
	ld.param.u32 	%r24, [_Z5curviPdS_S_S_S_S_S_S_S_S_S_S_ddi_param_14];
	ld.param.u64 	%rd88, [_Z5curviPdS_S_S_S_S_S_S_S_S_S_S_ddi_param_11];
	ld.param.u64 	%rd87, [_Z5curviPdS_S_S_S_S_S_S_S_S_S_S_ddi_param_10];
	ld.param.u64 	%rd86, [_Z5curviPdS_S_S_S_S_S_S_S_S_S_S_ddi_param_9];
	ld.param.u64 	%rd85, [_Z5curviPdS_S_S_S_S_S_S_S_S_S_S_ddi_param_8];
	ld.param.u64 	%rd84, [_Z5curviPdS_S_S_S_S_S_S_S_S_S_S_ddi_param_7];
	ld.param.u64 	%rd83, [_Z5curviPdS_S_S_S_S_S_S_S_S_S_S_ddi_param_6];
	ld.param.u64 	%rd82, [_Z5curviPdS_S_S_S_S_S_S_S_S_S_S_ddi_param_5];
	ld.param.u64 	%rd81, [_Z5curviPdS_S_S_S_S_S_S_S_S_S_S_ddi_param_4];
	ld.param.u64 	%rd80, [_Z5curviPdS_S_S_S_S_S_S_S_S_S_S_ddi_param_3];
	ld.param.u64 	%rd79, [_Z5curviPdS_S_S_S_S_S_S_S_S_S_S_ddi_param_2];
	ld.param.u64 	%rd78, [_Z5curviPdS_S_S_S_S_S_S_S_S_S_S_ddi_param_1];
	ld.param.u64 	%rd77, [_Z5curviPdS_S_S_S_S_S_S_S_S_S_S_ddi_param_0];
	cvta.to.global.u64 	%rd29, %rd79;
	cvta.to.global.u64 	%rd30, %rd85;
	cvta.to.global.u64 	%rd31, %rd83;
	cvta.to.global.u64 	%rd32, %rd84;
	cvta.to.global.u64 	%rd33, %rd81;
	cvta.to.global.u64 	%rd34, %rd78;
	cvta.to.global.u64 	%rd35, %rd82;
	cvta.to.global.u64 	%rd36, %rd88;
	cvta.to.global.u64 	%rd37, %rd86;
	cvta.to.global.u64 	%rd38, %rd80;
	cvta.to.global.u64 	%rd39, %rd77;
	mov.u32 	%r16, %ctaid.y;
	mov.u32 	%r17, %ntid.y;
	mov.u32 	%r18, %tid.y;
	mad.lo.s32 	%r19, %r16, %r17, %r18;
	mov.u32 	%r20, %ctaid.x;
	mov.u32 	%r21, %ntid.x;
	mov.u32 	%r22, %tid.x;
	mad.lo.s32 	%r23, %r20, %r21, %r22;
	mul.wide.u32 	%rd89, %r19, 2432;
	add.s64 	%rd40, %rd35, %rd89;
	add.s64 	%rd41, %rd34, %rd89;
	mul.wide.u32 	%rd42, %r19, 8;
	add.s64 	%rd43, %rd36, %rd42;
	ld.global.nc.f64 	%fd1, [%rd43];
	add.s64 	%rd44, %rd37, %rd89;
	add.s64 	%rd45, %rd38, %rd89;
	add.s64 	%rd46, %rd33, %rd89;
	mul.wide.u32 	%rd47, %r23, 8;
	add.s64 	%rd48, %rd46, %rd47;
	add.s64 	%rd49, %rd40, %rd47;
	add.s64 	%rd50, %rd32, %rd89;
	add.s64 	%rd51, %rd50, %rd47;
	add.s64 	%rd52, %rd31, %rd89;
	add.s64 	%rd53, %rd52, %rd47;
	add.s64 	%rd54, %rd30, %rd89;
	add.s64 	%rd55, %rd54, %rd47;
	add.s64 	%rd56, %rd44, %rd47;
	ld.global.nc.f64 	%fd2, [%rd43+16];
	ld.global.nc.f64 	%fd3, [%rd43+-16];
	ld.global.nc.f64 	%fd4, [%rd43+8];
	ld.global.nc.f64 	%fd5, [%rd43+-8];
	add.s64 	%rd57, %rd41, %rd47;
	ld.global.nc.f64 	%fd658, [%rd57+16];
	ld.global.nc.f64 	%fd657, [%rd57+2218000];
	add.s64 	%rd58, %rd29, %rd89;
	add.s64 	%rd59, %rd58, %rd47;
	ld.global.nc.f64 	%fd656, [%rd59+16];
	ld.global.nc.f64 	%fd655, [%rd59+2218000];
	add.s64 	%rd60, %rd45, %rd47;
	ld.global.nc.f64 	%fd654, [%rd60+16];
	ld.global.nc.f64 	%fd653, [%rd60+2218000];
	ld.global.nc.f64 	%fd652, [%rd57+-16];
	ld.global.nc.f64 	%fd651, [%rd57+2217968];
	ld.global.nc.f64 	%fd650, [%rd59+-16];
	ld.global.nc.f64 	%fd649, [%rd59+2217968];
	ld.global.nc.f64 	%fd648, [%rd60+-16];
	ld.global.nc.f64 	%fd647, [%rd60+2217968];
	ld.global.nc.f64 	%fd646, [%rd57+8];
	ld.global.nc.f64 	%fd645, [%rd57+2217992];
	ld.global.nc.f64 	%fd644, [%rd59+8];
	ld.global.nc.f64 	%fd643, [%rd59+2217992];
	ld.global.nc.f64 	%fd642, [%rd60+8];
	ld.global.nc.f64 	%fd641, [%rd60+2217992];
	ld.global.nc.f64 	%fd640, [%rd57+-8];
	ld.global.nc.f64 	%fd639, [%rd57+2217976];
	ld.global.nc.f64 	%fd638, [%rd59+-8];
	ld.global.nc.f64 	%fd637, [%rd59+2217976];
	ld.global.nc.f64 	%fd636, [%rd60+-8];
	ld.global.nc.f64 	%fd635, [%rd60+2217976];
	ld.global.nc.f64 	%fd634, [%rd48];
	ld.global.nc.f64 	%fd633, [%rd49];
	ld.global.nc.f64 	%fd632, [%rd51];
	ld.global.nc.f64 	%fd631, [%rd53];
	ld.global.nc.f64 	%fd630, [%rd55];
	ld.global.nc.f64 	%fd629, [%rd56];
	ld.global.nc.f64 	%fd628, [%rd48+2217984];
	ld.global.nc.f64 	%fd627, [%rd49+2217984];
	ld.global.nc.f64 	%fd626, [%rd51+2217984];
	ld.global.nc.f64 	%fd625, [%rd53+2217984];
	ld.global.nc.f64 	%fd624, [%rd55+2217984];
	ld.global.nc.f64 	%fd623, [%rd56+2217984];
	ld.global.nc.f64 	%fd622, [%rd59+4864];
	ld.global.nc.f64 	%fd621, [%rd59+2222848];
	ld.global.nc.f64 	%fd620, [%rd59+-4864];
	ld.global.nc.f64 	%fd619, [%rd59+2213120];
	ld.global.nc.f64 	%fd618, [%rd59+2432];
	ld.global.nc.f64 	%fd617, [%rd59+2220416];
	ld.global.nc.f64 	%fd616, [%rd59+-2432];
	ld.global.nc.f64 	%fd615, [%rd59+2215552];
	neg.s32 	%r25, %r24;
	cvta.to.global.u64 	%rd61, %rd87;
	add.s64 	%rd90, %rd61, 32;
	add.s64 	%rd62, %rd47, %rd39;
	add.s64 	%rd2, %rd62, 1478656;
	add.s64 	%rd63, %rd47, 2957312;
	add.s64 	%rd4, %rd37, %rd63;
	add.s64 	%rd5, %rd30, %rd63;
	add.s64 	%rd6, %rd31, %rd63;
	add.s64 	%rd7, %rd32, %rd63;
	add.s64 	%rd8, %rd35, %rd63;
	add.s64 	%rd9, %rd33, %rd63;
	add.s64 	%rd64, %rd47, %rd38;
	add.s64 	%rd10, %rd64, 2957296;
	add.s64 	%rd65, %rd47, %rd29;
	add.s64 	%rd11, %rd65, 1481096;
	add.s64 	%rd66, %rd47, %rd34;
	add.s64 	%rd12, %rd66, 2957328;
$L__BB0_2:
	ld.param.f64 	%fd614, [_Z5curviPdS_S_S_S_S_S_S_S_S_S_S_ddi_param_13];
	ld.param.f64 	%fd613, [_Z5curviPdS_S_S_S_S_S_S_S_S_S_S_ddi_param_12];
	add.s64 	%rd67, %rd9, %rd89;
	ld.global.nc.f64 	%fd140, [%rd67+-1478640];
	add.s64 	%rd68, %rd8, %rd89;
	ld.global.nc.f64 	%fd141, [%rd68+-1478640];
	fma.rn.f64 	%fd142, %fd140, 0d4000000000000000, %fd141;
	add.s64 	%rd69, %rd7, %rd89;
	ld.global.nc.f64 	%fd143, [%rd69+-1478640];
	mul.f64 	%fd144, %fd142, %fd143;
	add.s64 	%rd70, %rd6, %rd89;
	ld.global.nc.f64 	%fd145, [%rd70+-1478640];
	mul.f64 	%fd146, %fd144, %fd145;
	add.s64 	%rd71, %rd12, %rd89;
	ld.global.nc.f64 	%fd94, [%rd71];
	sub.f64 	%fd147, %fd94, %fd658;
	ld.global.nc.f64 	%fd95, [%rd71+-2217984];
	sub.f64 	%fd148, %fd657, %fd95;
	mul.f64 	%fd149, %fd613, %fd148;
	fma.rn.f64 	%fd150, %fd614, %fd147, %fd149;
	mul.f64 	%fd151, %fd146, %fd150;
	ld.global.nc.f64 	%fd152, [%rd90+-16];
	mul.f64 	%fd153, %fd152, %fd151;
	add.s64 	%rd72, %rd5, %rd89;
	ld.global.nc.f64 	%fd154, [%rd72+-1478640];
	mul.f64 	%fd155, %fd140, %fd154;
	mul.f64 	%fd156, %fd155, %fd145;
	add.s64 	%rd73, %rd11, %rd89;
	ld.global.nc.f64 	%fd96, [%rd73+1476232];
	sub.f64 	%fd157, %fd96, %fd656;
	ld.global.nc.f64 	%fd97, [%rd73+-741752];
	sub.f64 	%fd158, %fd655, %fd97;
	mul.f64 	%fd159, %fd613, %fd158;
	fma.rn.f64 	%fd160, %fd614, %fd157, %fd159;
	mul.f64 	%fd161, %fd156, %fd160;
	fma.rn.f64 	%fd162, %fd1, %fd153, %fd161;
	add.s64 	%rd74, %rd4, %rd89;
	ld.global.nc.f64 	%fd163, [%rd74+-1478640];
	mul.f64 	%fd164, %fd140, %fd163;
	mul.f64 	%fd165, %fd164, %fd145;
	add.s64 	%rd75, %rd10, %rd89;
	ld.global.nc.f64 	%fd98, [%rd75+32];
	sub.f64 	%fd166, %fd98, %fd654;
	ld.global.nc.f64 	%fd99, [%rd75+-2217952];
	sub.f64 	%fd167, %fd653, %fd99;
	mul.f64 	%fd168, %fd613, %fd167;
	fma.rn.f64 	%fd169, %fd614, %fd166, %fd168;
	mul.f64 	%fd170, %fd165, %fd169;
	fma.rn.f64 	%fd171, %fd1, %fd170, %fd162;
	ld.global.nc.f64 	%fd172, [%rd67+-1478672];
	ld.global.nc.f64 	%fd173, [%rd68+-1478672];
	fma.rn.f64 	%fd174, %fd172, 0d4000000000000000, %fd173;
	ld.global.nc.f64 	%fd175, [%rd69+-1478672];
	mul.f64 	%fd176, %fd174, %fd175;
	ld.global.nc.f64 	%fd177, [%rd70+-1478672];
	mul.f64 	%fd178, %fd176, %fd177;
	ld.global.nc.f64 	%fd100, [%rd71+-32];
	sub.f64 	%fd179, %fd100, %fd652;
	ld.global.nc.f64 	%fd101, [%rd71+-2218016];
	sub.f64 	%fd180, %fd651, %fd101;
	mul.f64 	%fd181, %fd613, %fd180;
	fma.rn.f64 	%fd182, %fd614, %fd179, %fd181;
	mul.f64 	%fd183, %fd178, %fd182;
	mul.f64 	%fd184, %fd152, %fd183;
	ld.global.nc.f64 	%fd185, [%rd72+-1478672];
	mul.f64 	%fd186, %fd172, %fd185;
	mul.f64 	%fd187, %fd186, %fd177;
	ld.global.nc.f64 	%fd102, [%rd73+1476200];
	sub.f64 	%fd188, %fd102, %fd650;
	ld.global.nc.f64 	%fd103, [%rd73+-741784];
	sub.f64 	%fd189, %fd649, %fd103;
	mul.f64 	%fd190, %fd613, %fd189;
	fma.rn.f64 	%fd191, %fd614, %fd188, %fd190;
	mul.f64 	%fd192, %fd187, %fd191;
	fma.rn.f64 	%fd193, %fd1, %fd184, %fd192;
	ld.global.nc.f64 	%fd194, [%rd74+-1478672];
	mul.f64 	%fd195, %fd172, %fd194;
	mul.f64 	%fd196, %fd195, %fd177;
	ld.global.nc.f64 	%fd104, [%rd75];
	sub.f64 	%fd197, %fd104, %fd648;
	ld.global.nc.f64 	%fd105, [%rd75+-2217984];
	sub.f64 	%fd198, %fd647, %fd105;
	mul.f64 	%fd199, %fd613, %fd198;
	fma.rn.f64 	%fd200, %fd614, %fd197, %fd199;
	mul.f64 	%fd201, %fd196, %fd200;
	fma.rn.f64 	%fd202, %fd1, %fd201, %fd193;
	add.f64 	%fd203, %fd171, %fd202;
	ld.global.nc.f64 	%fd204, [%rd67+-1478648];
	ld.global.nc.f64 	%fd205, [%rd68+-1478648];
	fma.rn.f64 	%fd206, %fd204, 0d4000000000000000, %fd205;
	ld.global.nc.f64 	%fd207, [%rd69+-1478648];
	mul.f64 	%fd208, %fd206, %fd207;
	ld.global.nc.f64 	%fd209, [%rd70+-1478648];
	mul.f64 	%fd210, %fd208, %fd209;
	ld.global.nc.f64 	%fd106, [%rd71+-8];
	sub.f64 	%fd211, %fd106, %fd646;
	ld.global.nc.f64 	%fd107, [%rd71+-2217992];
	sub.f64 	%fd212, %fd645, %fd107;
	mul.f64 	%fd213, %fd613, %fd212;
	fma.rn.f64 	%fd214, %fd614, %fd211, %fd213;
	mul.f64 	%fd215, %fd210, %fd214;
	ld.global.nc.f64 	%fd216, [%rd90];
	mul.f64 	%fd217, %fd216, %fd215;
	ld.global.nc.f64 	%fd218, [%rd72+-1478648];
	mul.f64 	%fd219, %fd204, %fd218;
	mul.f64 	%fd220, %fd219, %fd209;
	ld.global.nc.f64 	%fd108, [%rd73+1476224];
	sub.f64 	%fd221, %fd108, %fd644;
	ld.global.nc.f64 	%fd109, [%rd73+-741760];
	sub.f64 	%fd222, %fd643, %fd109;
	mul.f64 	%fd223, %fd613, %fd222;
	fma.rn.f64 	%fd224, %fd614, %fd221, %fd223;
	mul.f64 	%fd225, %fd220, %fd224;
	fma.rn.f64 	%fd226, %fd1, %fd217, %fd225;
	ld.global.nc.f64 	%fd227, [%rd74+-1478648];
	mul.f64 	%fd228, %fd204, %fd227;
	mul.f64 	%fd229, %fd228, %fd209;
	ld.global.nc.f64 	%fd110, [%rd75+24];
	sub.f64 	%fd230, %fd110, %fd642;
	ld.global.nc.f64 	%fd111, [%rd75+-2217960];
	sub.f64 	%fd231, %fd641, %fd111;
	mul.f64 	%fd232, %fd613, %fd231;
	fma.rn.f64 	%fd233, %fd614, %fd230, %fd232;
	mul.f64 	%fd234, %fd229, %fd233;
	fma.rn.f64 	%fd235, %fd1, %fd234, %fd226;
	ld.global.nc.f64 	%fd236, [%rd67+-1478664];
	ld.global.nc.f64 	%fd237, [%rd68+-1478664];
	fma.rn.f64 	%fd238, %fd236, 0d4000000000000000, %fd237;
	ld.global.nc.f64 	%fd239, [%rd69+-1478664];
	mul.f64 	%fd240, %fd238, %fd239;
	ld.global.nc.f64 	%fd241, [%rd70+-1478664];
	mul.f64 	%fd242, %fd240, %fd241;
	ld.global.nc.f64 	%fd112, [%rd71+-24];
	sub.f64 	%fd243, %fd112, %fd640;
	ld.global.nc.f64 	%fd113, [%rd71+-2218008];
	sub.f64 	%fd244, %fd639, %fd113;
	mul.f64 	%fd245, %fd613, %fd244;
	fma.rn.f64 	%fd246, %fd614, %fd243, %fd245;
	mul.f64 	%fd247, %fd242, %fd246;
	ld.global.nc.f64 	%fd248, [%rd90+-32];
	mul.f64 	%fd249, %fd248, %fd247;
	ld.global.nc.f64 	%fd250, [%rd72+-1478664];
	mul.f64 	%fd251, %fd236, %fd250;
	mul.f64 	%fd252, %fd251, %fd241;
	ld.global.nc.f64 	%fd114, [%rd73+1476208];
	sub.f64 	%fd253, %fd114, %fd638;
	ld.global.nc.f64 	%fd115, [%rd73+-741776];
	sub.f64 	%fd254, %fd637, %fd115;
	mul.f64 	%fd255, %fd613, %fd254;
	fma.rn.f64 	%fd256, %fd614, %fd253, %fd255;
	mul.f64 	%fd257, %fd252, %fd256;
	fma.rn.f64 	%fd258, %fd1, %fd249, %fd257;
	ld.global.nc.f64 	%fd259, [%rd74+-1478664];
	mul.f64 	%fd260, %fd236, %fd259;
	mul.f64 	%fd261, %fd260, %fd241;
	ld.global.nc.f64 	%fd116, [%rd75+8];
	sub.f64 	%fd262, %fd116, %fd636;
	ld.global.nc.f64 	%fd117, [%rd75+-2217976];
	sub.f64 	%fd263, %fd635, %fd117;
	mul.f64 	%fd264, %fd613, %fd263;
	fma.rn.f64 	%fd265, %fd614, %fd262, %fd264;
	mul.f64 	%fd266, %fd261, %fd265;
	fma.rn.f64 	%fd267, %fd1, %fd266, %fd258;
	add.f64 	%fd268, %fd235, %fd267;
	mul.f64 	%fd269, %fd613, %fd268;
	fma.rn.f64 	%fd270, %fd614, %fd203, %fd269;
	add.s64 	%rd76, %rd2, %rd89;
	ld.global.f64 	%fd271, [%rd76];
	add.f64 	%fd272, %fd271, %fd270;
	ld.global.nc.f64 	%fd118, [%rd67];
	ld.global.nc.f64 	%fd119, [%rd68];
	fma.rn.f64 	%fd273, %fd118, 0d4000000000000000, %fd119;
	ld.global.nc.f64 	%fd120, [%rd69];
	mul.f64 	%fd274, %fd273, %fd120;
	ld.global.nc.f64 	%fd121, [%rd70];
	mul.f64 	%fd275, %fd274, %fd121;
	sub.f64 	%fd276, %fd94, %fd100;
	sub.f64 	%fd277, %fd106, %fd112;
	mul.f64 	%fd278, %fd613, %fd277;
	fma.rn.f64 	%fd279, %fd614, %fd276, %fd278;
	mul.f64 	%fd280, %fd275, %fd279;
	ld.global.nc.f64 	%fd122, [%rd72];
	mul.f64 	%fd281, %fd119, %fd122;
	mul.f64 	%fd282, %fd281, %fd121;
	sub.f64 	%fd283, %fd96, %fd102;
	sub.f64 	%fd284, %fd108, %fd114;
	mul.f64 	%fd285, %fd613, %fd284;
	fma.rn.f64 	%fd286, %fd614, %fd283, %fd285;
	mul.f64 	%fd287, %fd282, %fd286;
	mul.f64 	%fd288, %fd1, %fd287;
	fma.rn.f64 	%fd289, %fd152, %fd280, %fd288;
	ld.global.nc.f64 	%fd123, [%rd74];
	mul.f64 	%fd290, %fd119, %fd123;
	mul.f64 	%fd291, %fd290, %fd121;
	sub.f64 	%fd292, %fd98, %fd104;
	sub.f64 	%fd293, %fd110, %fd116;
	mul.f64 	%fd294, %fd613, %fd293;
	fma.rn.f64 	%fd295, %fd614, %fd292, %fd294;
	fma.rn.f64 	%fd296, %fd291, %fd295, %fd289;
	fma.rn.f64 	%fd297, %fd634, 0d4000000000000000, %fd633;
	mul.f64 	%fd298, %fd297, %fd632;
	mul.f64 	%fd299, %fd298, %fd631;
	sub.f64 	%fd300, %fd658, %fd652;
	sub.f64 	%fd301, %fd646, %fd640;
	mul.f64 	%fd302, %fd613, %fd301;
	fma.rn.f64 	%fd303, %fd614, %fd300, %fd302;
	mul.f64 	%fd304, %fd299, %fd303;
	mul.f64 	%fd305, %fd633, %fd630;
	mul.f64 	%fd306, %fd305, %fd631;
	sub.f64 	%fd307, %fd656, %fd650;
	sub.f64 	%fd308, %fd644, %fd638;
	mul.f64 	%fd309, %fd613, %fd308;
	fma.rn.f64 	%fd310, %fd614, %fd307, %fd309;
	mul.f64 	%fd311, %fd306, %fd310;
	mul.f64 	%fd312, %fd1, %fd311;
	fma.rn.f64 	%fd313, %fd152, %fd304, %fd312;
	mul.f64 	%fd314, %fd633, %fd629;
	mul.f64 	%fd315, %fd314, %fd631;
	sub.f64 	%fd316, %fd654, %fd648;
	sub.f64 	%fd317, %fd642, %fd636;
	mul.f64 	%fd318, %fd613, %fd317;
	fma.rn.f64 	%fd319, %fd614, %fd316, %fd318;
	fma.rn.f64 	%fd320, %fd315, %fd319, %fd313;
	add.f64 	%fd321, %fd296, %fd320;
	fma.rn.f64 	%fd322, %fd628, 0d4000000000000000, %fd627;
	mul.f64 	%fd323, %fd322, %fd626;
	mul.f64 	%fd324, %fd323, %fd625;
	sub.f64 	%fd325, %fd657, %fd651;
	sub.f64 	%fd326, %fd645, %fd639;
	mul.f64 	%fd327, %fd613, %fd326;
	fma.rn.f64 	%fd328, %fd614, %fd325, %fd327;
	mul.f64 	%fd329, %fd324, %fd328;
	mul.f64 	%fd330, %fd627, %fd624;
	mul.f64 	%fd331, %fd330, %fd625;
	sub.f64 	%fd332, %fd655, %fd649;
	sub.f64 	%fd333, %fd643, %fd637;
	mul.f64 	%fd334, %fd613, %fd333;
	fma.rn.f64 	%fd335, %fd614, %fd332, %fd334;
	mul.f64 	%fd336, %fd331, %fd335;
	mul.f64 	%fd337, %fd1, %fd336;
	fma.rn.f64 	%fd338, %fd152, %fd329, %fd337;
	mul.f64 	%fd339, %fd627, %fd623;
	mul.f64 	%fd340, %fd339, %fd625;
	sub.f64 	%fd341, %fd653, %fd647;
	sub.f64 	%fd342, %fd641, %fd635;
	mul.f64 	%fd343, %fd613, %fd342;
	fma.rn.f64 	%fd344, %fd614, %fd341, %fd343;
	fma.rn.f64 	%fd345, %fd340, %fd344, %fd338;
	ld.global.nc.f64 	%fd634, [%rd67+-2217984];
	ld.global.nc.f64 	%fd125, [%rd68+-2217984];
	fma.rn.f64 	%fd346, %fd634, 0d4000000000000000, %fd125;
	ld.global.nc.f64 	%fd632, [%rd69+-2217984];
	mul.f64 	%fd347, %fd346, %fd632;
	ld.global.nc.f64 	%fd127, [%rd70+-2217984];
	mul.f64 	%fd348, %fd347, %fd127;
	sub.f64 	%fd349, %fd95, %fd101;
	sub.f64 	%fd350, %fd107, %fd113;
	mul.f64 	%fd351, %fd613, %fd350;
	fma.rn.f64 	%fd352, %fd614, %fd349, %fd351;
	mul.f64 	%fd353, %fd348, %fd352;
	ld.global.nc.f64 	%fd630, [%rd72+-2217984];
	mul.f64 	%fd354, %fd125, %fd630;
	mul.f64 	%fd355, %fd354, %fd127;
	sub.f64 	%fd356, %fd97, %fd103;
	sub.f64 	%fd357, %fd109, %fd115;
	mul.f64 	%fd358, %fd613, %fd357;
	fma.rn.f64 	%fd359, %fd614, %fd356, %fd358;
	mul.f64 	%fd360, %fd355, %fd359;
	mul.f64 	%fd361, %fd1, %fd360;
	fma.rn.f64 	%fd362, %fd152, %fd353, %fd361;
	ld.global.nc.f64 	%fd629, [%rd74+-2217984];
	mul.f64 	%fd363, %fd125, %fd629;
	mul.f64 	%fd364, %fd363, %fd127;
	sub.f64 	%fd365, %fd99, %fd105;
	sub.f64 	%fd366, %fd111, %fd117;
	mul.f64 	%fd367, %fd613, %fd366;
	fma.rn.f64 	%fd368, %fd614, %fd365, %fd367;
	fma.rn.f64 	%fd369, %fd364, %fd368, %fd362;
	add.f64 	%fd370, %fd345, %fd369;
	mul.f64 	%fd371, %fd613, %fd370;
	fma.rn.f64 	%fd372, %fd614, %fd321, %fd371;
	fma.rn.f64 	%fd373, %fd1, %fd372, %fd272;
	ld.global.nc.f64 	%fd374, [%rd71+-1473792];
	ld.global.nc.f64 	%fd375, [%rd71+-1483520];
	sub.f64 	%fd376, %fd374, %fd375;
	ld.global.nc.f64 	%fd377, [%rd71+-1476224];
	ld.global.nc.f64 	%fd378, [%rd71+-1481088];
	sub.f64 	%fd379, %fd377, %fd378;
	mul.f64 	%fd380, %fd613, %fd379;
	fma.rn.f64 	%fd381, %fd614, %fd376, %fd380;
	mul.f64 	%fd382, %fd156, %fd381;
	mul.f64 	%fd383, %fd2, %fd382;
	mul.f64 	%fd384, %fd141, %fd143;
	mul.f64 	%fd385, %fd384, %fd145;
	ld.global.nc.f64 	%fd386, [%rd73+2440];
	ld.global.nc.f64 	%fd387, [%rd73+-7288];
	sub.f64 	%fd388, %fd386, %fd387;
	ld.global.nc.f64 	%fd389, [%rd73+8];
	ld.global.nc.f64 	%fd390, [%rd73+-4856];
	sub.f64 	%fd391, %fd389, %fd390;
	mul.f64 	%fd392, %fd613, %fd391;
	fma.rn.f64 	%fd393, %fd614, %fd388, %fd392;
	mul.f64 	%fd394, %fd385, %fd393;
	fma.rn.f64 	%fd395, %fd152, %fd383, %fd394;
	ld.global.nc.f64 	%fd396, [%rd71+-1473824];
	ld.global.nc.f64 	%fd397, [%rd71+-1483552];
	sub.f64 	%fd398, %fd396, %fd397;
	ld.global.nc.f64 	%fd399, [%rd71+-1476256];
	ld.global.nc.f64 	%fd400, [%rd71+-1481120];
	sub.f64 	%fd401, %fd399, %fd400;
	mul.f64 	%fd402, %fd613, %fd401;
	fma.rn.f64 	%fd403, %fd614, %fd398, %fd402;
	mul.f64 	%fd404, %fd187, %fd403;
	mul.f64 	%fd405, %fd1, %fd404;
	mul.f64 	%fd406, %fd173, %fd175;
	mul.f64 	%fd407, %fd406, %fd177;
	ld.global.nc.f64 	%fd408, [%rd73+2408];
	ld.global.nc.f64 	%fd409, [%rd73+-7320];
	sub.f64 	%fd410, %fd408, %fd409;
	ld.global.nc.f64 	%fd411, [%rd73+-24];
	ld.global.nc.f64 	%fd412, [%rd73+-4888];
	sub.f64 	%fd413, %fd411, %fd412;
	mul.f64 	%fd414, %fd613, %fd413;
	fma.rn.f64 	%fd415, %fd614, %fd410, %fd414;
	mul.f64 	%fd416, %fd407, %fd415;
	fma.rn.f64 	%fd417, %fd152, %fd405, %fd416;
	add.f64 	%fd418, %fd395, %fd417;
	ld.global.nc.f64 	%fd419, [%rd71+-1473800];
	ld.global.nc.f64 	%fd420, [%rd71+-1483528];
	sub.f64 	%fd421, %fd419, %fd420;
	ld.global.nc.f64 	%fd422, [%rd71+-1476232];
	ld.global.nc.f64 	%fd423, [%rd71+-1481096];
	sub.f64 	%fd424, %fd422, %fd423;
	mul.f64 	%fd425, %fd613, %fd424;
	fma.rn.f64 	%fd426, %fd614, %fd421, %fd425;
	mul.f64 	%fd427, %fd220, %fd426;
	mul.f64 	%fd428, %fd3, %fd427;
	mul.f64 	%fd429, %fd205, %fd207;
	mul.f64 	%fd430, %fd429, %fd209;
	ld.global.nc.f64 	%fd431, [%rd73+2432];
	ld.global.nc.f64 	%fd432, [%rd73+-7296];
	sub.f64 	%fd433, %fd431, %fd432;
	ld.global.nc.f64 	%fd434, [%rd73];
	ld.global.nc.f64 	%fd435, [%rd73+-4864];
	sub.f64 	%fd436, %fd434, %fd435;
	mul.f64 	%fd437, %fd613, %fd436;
	fma.rn.f64 	%fd438, %fd614, %fd433, %fd437;
	mul.f64 	%fd439, %fd430, %fd438;
	fma.rn.f64 	%fd440, %fd152, %fd428, %fd439;
	ld.global.nc.f64 	%fd441, [%rd71+-1473816];
	ld.global.nc.f64 	%fd442, [%rd71+-1483544];
	sub.f64 	%fd443, %fd441, %fd442;
	ld.global.nc.f64 	%fd444, [%rd71+-1476248];
	ld.global.nc.f64 	%fd445, [%rd71+-1481112];
	sub.f64 	%fd446, %fd444, %fd445;
	mul.f64 	%fd447, %fd613, %fd446;
	fma.rn.f64 	%fd448, %fd614, %fd443, %fd447;
	mul.f64 	%fd449, %fd252, %fd448;
	mul.f64 	%fd450, %fd1, %fd449;
	mul.f64 	%fd451, %fd237, %fd239;
	mul.f64 	%fd452, %fd451, %fd241;
	ld.global.nc.f64 	%fd453, [%rd73+2416];
	ld.global.nc.f64 	%fd454, [%rd73+-7312];
	sub.f64 	%fd455, %fd453, %fd454;
	ld.global.nc.f64 	%fd456, [%rd73+-16];
	ld.global.nc.f64 	%fd457, [%rd73+-4880];
	sub.f64 	%fd458, %fd456, %fd457;
	mul.f64 	%fd459, %fd613, %fd458;
	fma.rn.f64 	%fd460, %fd614, %fd455, %fd459;
	mul.f64 	%fd461, %fd452, %fd460;
	fma.rn.f64 	%fd462, %fd152, %fd450, %fd461;
	add.f64 	%fd463, %fd440, %fd462;
	mul.f64 	%fd464, %fd613, %fd463;
	fma.rn.f64 	%fd465, %fd614, %fd418, %fd464;
	add.f64 	%fd466, %fd373, %fd465;
	ld.global.nc.f64 	%fd467, [%rd67+-1473792];
	ld.global.nc.f64 	%fd468, [%rd72+-1473792];
	mul.f64 	%fd469, %fd467, %fd468;
	ld.global.nc.f64 	%fd470, [%rd70+-1473792];
	mul.f64 	%fd471, %fd469, %fd470;
	sub.f64 	%fd472, %fd374, %fd396;
	sub.f64 	%fd473, %fd419, %fd441;
	mul.f64 	%fd474, %fd613, %fd473;
	fma.rn.f64 	%fd475, %fd614, %fd472, %fd474;
	mul.f64 	%fd476, %fd471, %fd475;
	mul.f64 	%fd477, %fd4, %fd476;
	ld.global.nc.f64 	%fd478, [%rd69+-1473792];
	mul.f64 	%fd479, %fd467, %fd478;
	mul.f64 	%fd480, %fd479, %fd470;
	sub.f64 	%fd481, %fd386, %fd408;
	sub.f64 	%fd482, %fd431, %fd453;
	mul.f64 	%fd483, %fd613, %fd482;
	fma.rn.f64 	%fd484, %fd614, %fd481, %fd483;
	mul.f64 	%fd485, %fd480, %fd484;
	fma.rn.f64 	%fd486, %fd152, %fd477, %fd485;
	ld.global.nc.f64 	%fd487, [%rd67+-1483520];
	ld.global.nc.f64 	%fd488, [%rd72+-1483520];
	mul.f64 	%fd489, %fd487, %fd488;
	ld.global.nc.f64 	%fd490, [%rd70+-1483520];
	mul.f64 	%fd491, %fd489, %fd490;
	sub.f64 	%fd492, %fd375, %fd397;
	sub.f64 	%fd493, %fd420, %fd442;
	mul.f64 	%fd494, %fd613, %fd493;
	fma.rn.f64 	%fd495, %fd614, %fd492, %fd494;
	mul.f64 	%fd496, %fd491, %fd495;
	mul.f64 	%fd497, %fd1, %fd496;
	ld.global.nc.f64 	%fd498, [%rd69+-1483520];
	mul.f64 	%fd499, %fd487, %fd498;
	mul.f64 	%fd500, %fd499, %fd490;
	sub.f64 	%fd501, %fd387, %fd409;
	sub.f64 	%fd502, %fd432, %fd454;
	mul.f64 	%fd503, %fd613, %fd502;
	fma.rn.f64 	%fd504, %fd614, %fd501, %fd503;
	mul.f64 	%fd505, %fd500, %fd504;
	fma.rn.f64 	%fd506, %fd152, %fd497, %fd505;
	add.f64 	%fd507, %fd486, %fd506;
	ld.global.nc.f64 	%fd508, [%rd67+-1476224];
	ld.global.nc.f64 	%fd509, [%rd72+-1476224];
	mul.f64 	%fd510, %fd508, %fd509;
	ld.global.nc.f64 	%fd511, [%rd70+-1476224];
	mul.f64 	%fd512, %fd510, %fd511;
	sub.f64 	%fd513, %fd377, %fd399;
	sub.f64 	%fd514, %fd422, %fd444;
	mul.f64 	%fd515, %fd613, %fd514;
	fma.rn.f64 	%fd516, %fd614, %fd513, %fd515;
	mul.f64 	%fd517, %fd512, %fd516;
	mul.f64 	%fd518, %fd5, %fd517;
	ld.global.nc.f64 	%fd519, [%rd69+-1476224];
	mul.f64 	%fd520, %fd508, %fd519;
	mul.f64 	%fd521, %fd520, %fd511;
	sub.f64 	%fd522, %fd389, %fd411;
	sub.f64 	%fd523, %fd434, %fd456;
	mul.f64 	%fd524, %fd613, %fd523;
	fma.rn.f64 	%fd525, %fd614, %fd522, %fd524;
	mul.f64 	%fd526, %fd521, %fd525;
	fma.rn.f64 	%fd527, %fd152, %fd518, %fd526;
	ld.global.nc.f64 	%fd528, [%rd67+-1481088];
	ld.global.nc.f64 	%fd529, [%rd72+-1481088];
	mul.f64 	%fd530, %fd528, %fd529;
	ld.global.nc.f64 	%fd531, [%rd70+-1481088];
	mul.f64 	%fd532, %fd530, %fd531;
	sub.f64 	%fd533, %fd378, %fd400;
	sub.f64 	%fd534, %fd423, %fd445;
	mul.f64 	%fd535, %fd613, %fd534;
	fma.rn.f64 	%fd536, %fd614, %fd533, %fd535;
	mul.f64 	%fd537, %fd532, %fd536;
	mul.f64 	%fd538, %fd1, %fd537;
	ld.global.nc.f64 	%fd539, [%rd69+-1481088];
	mul.f64 	%fd540, %fd528, %fd539;
	mul.f64 	%fd541, %fd540, %fd531;
	sub.f64 	%fd542, %fd390, %fd412;
	sub.f64 	%fd543, %fd435, %fd457;
	mul.f64 	%fd544, %fd613, %fd543;
	fma.rn.f64 	%fd545, %fd614, %fd542, %fd544;
	mul.f64 	%fd546, %fd541, %fd545;
	fma.rn.f64 	%fd547, %fd152, %fd538, %fd546;
	add.f64 	%fd548, %fd527, %fd547;
	mul.f64 	%fd549, %fd613, %fd548;
	fma.rn.f64 	%fd550, %fd614, %fd507, %fd549;
	add.f64 	%fd551, %fd466, %fd550;
	mul.f64 	%fd552, %fd467, %fd470;
	mul.f64 	%fd553, %fd470, %fd552;
	ld.global.nc.f64 	%fd130, [%rd73+1481080];
	sub.f64 	%fd554, %fd130, %fd622;
	ld.global.nc.f64 	%fd131, [%rd73+-736904];
	sub.f64 	%fd555, %fd621, %fd131;
	mul.f64 	%fd556, %fd613, %fd555;
	fma.rn.f64 	%fd557, %fd614, %fd554, %fd556;
	mul.f64 	%fd558, %fd487, %fd490;
	mul.f64 	%fd559, %fd490, %fd558;
	ld.global.nc.f64 	%fd132, [%rd73+1471352];
	sub.f64 	%fd560, %fd132, %fd620;
	ld.global.nc.f64 	%fd133, [%rd73+-746632];
	sub.f64 	%fd561, %fd619, %fd133;
	mul.f64 	%fd562, %fd613, %fd561;
	fma.rn.f64 	%fd563, %fd614, %fd560, %fd562;
	mul.f64 	%fd564, %fd559, %fd563;
	fma.rn.f64 	%fd565, %fd553, %fd557, %fd564;
	mul.f64 	%fd566, %fd508, %fd511;
	mul.f64 	%fd567, %fd511, %fd566;
	ld.global.nc.f64 	%fd134, [%rd73+1478648];
	sub.f64 	%fd568, %fd134, %fd618;
	ld.global.nc.f64 	%fd135, [%rd73+-739336];
	sub.f64 	%fd569, %fd617, %fd135;
	mul.f64 	%fd570, %fd613, %fd569;
	fma.rn.f64 	%fd571, %fd614, %fd568, %fd570;
	mul.f64 	%fd572, %fd528, %fd531;
	mul.f64 	%fd573, %fd531, %fd572;
	ld.global.nc.f64 	%fd136, [%rd73+1473784];
	sub.f64 	%fd574, %fd136, %fd616;
	ld.global.nc.f64 	%fd137, [%rd73+-744200];
	sub.f64 	%fd575, %fd615, %fd137;
	mul.f64 	%fd576, %fd613, %fd575;
	fma.rn.f64 	%fd577, %fd614, %fd574, %fd576;
	mul.f64 	%fd578, %fd573, %fd577;
	fma.rn.f64 	%fd579, %fd567, %fd571, %fd578;
	mul.f64 	%fd580, %fd613, %fd579;
	fma.rn.f64 	%fd581, %fd614, %fd565, %fd580;
	mul.f64 	%fd582, %fd119, %fd121;
	mul.f64 	%fd583, %fd121, %fd582;
	sub.f64 	%fd584, %fd130, %fd132;
	sub.f64 	%fd585, %fd134, %fd136;
	mul.f64 	%fd586, %fd613, %fd585;
	fma.rn.f64 	%fd587, %fd614, %fd584, %fd586;
	mul.f64 	%fd588, %fd633, %fd631;
	mul.f64 	%fd589, %fd631, %fd588;
	sub.f64 	%fd590, %fd622, %fd620;
	sub.f64 	%fd591, %fd618, %fd616;
	mul.f64 	%fd592, %fd613, %fd591;
	fma.rn.f64 	%fd593, %fd614, %fd590, %fd592;
	mul.f64 	%fd594, %fd589, %fd593;
	fma.rn.f64 	%fd595, %fd583, %fd587, %fd594;
	fma.rn.f64 	%fd596, %fd614, %fd595, %fd581;
	mul.f64 	%fd597, %fd627, %fd625;
	mul.f64 	%fd598, %fd625, %fd597;
	sub.f64 	%fd599, %fd621, %fd619;
	sub.f64 	%fd600, %fd617, %fd615;
	mul.f64 	%fd601, %fd613, %fd600;
	fma.rn.f64 	%fd602, %fd614, %fd599, %fd601;
	mul.f64 	%fd603, %fd125, %fd127;
	mul.f64 	%fd604, %fd127, %fd603;
	sub.f64 	%fd605, %fd131, %fd133;
	sub.f64 	%fd606, %fd135, %fd137;
	mul.f64 	%fd607, %fd613, %fd606;
	fma.rn.f64 	%fd608, %fd614, %fd605, %fd607;
	mul.f64 	%fd609, %fd604, %fd608;
	fma.rn.f64 	%fd610, %fd598, %fd602, %fd609;
	fma.rn.f64 	%fd611, %fd613, %fd610, %fd596;
	add.f64 	%fd612, %fd551, %fd611;
	st.global.f64 	[%rd76], %fd612;
	add.s32 	%r25, %r25, 1;
	add.s64 	%rd90, %rd90, 8;
	add.s64 	%rd89, %rd89, 739328;
	setp.ne.s32 	%p6, %r25, -4;
	mov.f64 	%fd615, %fd136;
	mov.f64 	%fd616, %fd137;
	mov.f64 	%fd617, %fd134;
	mov.f64 	%fd618, %fd135;
	mov.f64 	%fd619, %fd132;
	mov.f64 	%fd620, %fd133;
	mov.f64 	%fd621, %fd130;
	mov.f64 	%fd622, %fd131;
	mov.f64 	%fd623, %fd123;
	mov.f64 	%fd624, %fd122;
	mov.f64 	%fd625, %fd121;
	mov.f64 	%fd626, %fd120;
	mov.f64 	%fd627, %fd119;
	mov.f64 	%fd628, %fd118;
	mov.f64 	%fd631, %fd127;
	mov.f64 	%fd633, %fd125;
	mov.f64 	%fd635, %fd116;
	mov.f64 	%fd636, %fd117;
	mov.f64 	%fd637, %fd114;
	mov.f64 	%fd638, %fd115;
	mov.f64 	%fd639, %fd112;
	mov.f64 	%fd640, %fd113;
	mov.f64 	%fd641, %fd110;
	mov.f64 	%fd642, %fd111;
	mov.f64 	%fd643, %fd108;
	mov.f64 	%fd644, %fd109;
	mov.f64 	%fd645, %fd106;
	mov.f64 	%fd646, %fd107;
	mov.f64 	%fd647, %fd104;
	mov.f64 	%fd648, %fd105;
	mov.f64 	%fd649, %fd102;
	mov.f64 	%fd650, %fd103;
	mov.f64 	%fd651, %fd100;
	mov.f64 	%fd652, %fd101;
	mov.f64 	%fd653, %fd98;
	mov.f64 	%fd654, %fd99;
	mov.f64 	%fd655, %fd96;
	mov.f64 	%fd656, %fd97;
	mov.f64 	%fd657, %fd94;
	mov.f64 	%fd658, %fd95;
	@%p6 bra 	$L__BB0_2;
$L__BB0_3:
	ret;

}


// ===== COMPILED SASS (sm_100) =====

	.target	sm_100

	.elftype	@"ET_EXEC"


//--------------------- .note.nv.tkinfo           --------------------------
	.section	.note.nv.tkinfo,"",@"SHT_NOTE"
	.sectionflags	@"SHF_NOTE_NV_TKINFO"
	.tkinfo
        /*0018*/ 	.word	0x00000002
        /*0030*/ 	.string	""
        /*0030*/ 	.string	"ptxas"
        /*0030*/ 	.string	"Cuda compilation tools, release 13.0, V13.0.88"
        /*0030*/ 	.string	"Build cuda_13.0.r13.0/compiler.36424714_0"
        /*0030*/ 	.string	"-arch sm_100 -m 64 "



//--------------------- .note.nv.cuinfo           --------------------------
	.section	.note.nv.cuinfo,"",@"SHT_NOTE"
	.sectionflags	@"SHF_NOTE_NV_CUINFO"
        /*0018*/ 	.short	0x0002
        /*001a*/ 	.short	0x0064
        /*001c*/ 	.short	0x0082
	.zero		2


//--------------------- .nv.info                  --------------------------
	.section	.nv.info,"",@"SHT_CUDA_INFO"
	.align	4


	//----- nvinfo : EIATTR_REGCOUNT
	.align		4
        /*0000*/ 	.byte	0x04, 0x2f
        /*0002*/ 	.short	(.L_1 - .L_0)
	.align		4
.L_0:
        /*0004*/ 	.word	index@(_Z5curviPdS_S_S_S_S_S_S_S_S_S_S_ddi)
        /*0008*/ 	.word	0x000000fe


	//----- nvinfo : EIATTR_FRAME_SIZE
	.align		4
.L_1:
        /*000c*/ 	.byte	0x04, 0x11
        /*000e*/ 	.short	(.L_3 - .L_2)
	.align		4
.L_2:
        /*0010*/ 	.word	index@(_Z5curviPdS_S_S_S_S_S_S_S_S_S_S_ddi)
        /*0014*/ 	.word	0x00000000


	//----- nvinfo : EIATTR_MIN_STACK_SIZE
	.align		4
.L_3:
        /*0018*/ 	.byte	0x04, 0x12
        /*001a*/ 	.short	(.L_5 - .L_4)
	.align		4
.L_4:
        /*001c*/ 	.word	index@(_Z5curviPdS_S_S_S_S_S_S_S_S_S_S_ddi)
        /*0020*/ 	.word	0x00000000
.L_5:


//--------------------- .nv.compat                --------------------------
	.section	.nv.compat,"",@"SHT_CUDA_COMPAT_INFO"
	.align	4
        /*0000*/ 	.byte	0x02, 0x09, 0x00, 0x00, 0x02, 0x02, 0x01, 0x00, 0x02, 0x05, 0x05, 0x00, 0x03, 0x07, 0x01, 0x01
        /*0010*/ 	.byte	0x02, 0x03, 0x00, 0x00, 0x02, 0x06, 0x01, 0x00, 0x04, 0x0b, 0x08, 0x00, 0x01, 0x00, 0x00, 0x00
        /*0020*/ 	.byte	0x00, 0x00, 0x00, 0x00


//--------------------- .nv.info._Z5curviPdS_S_S_S_S_S_S_S_S_S_S_ddi --------------------------
	.section	.nv.info._Z5curviPdS_S_S_S_S_S_S_S_S_S_S_ddi,"",@"SHT_CUDA_INFO"
	.sectionflags	@""
	.align	4


	//----- nvinfo : EIATTR_CUDA_API_VERSION
	.align		4
        /*0000*/ 	.byte	0x04, 0x37
        /*0002*/ 	.short	(.L_7 - .L_6)
.L_6:
        /*0004*/ 	.word	0x00000082


	//----- nvinfo : EIATTR_KPARAM_INFO
	.align		4
.L_7:
        /*0008*/ 	.byte	0x04, 0x17
        /*000a*/ 	.short	(.L_9 - .L_8)
.L_8:
        /*000c*/ 	.word	0x00000000
        /*0010*/ 	.short	0x000e
        /*0012*/ 	.short	0x0070
        /*0014*/ 	.byte	0x00, 0xf0, 0x11, 0x00


	//----- nvinfo : EIATTR_KPARAM_INFO
	.align		4
.L_9:
        /*0018*/ 	.byte	0x04, 0x17
        /*001a*/ 	.short	(.L_11 - .L_10)
.L_10:
        /*001c*/ 	.word	0x00000000
        /*0020*/ 	.short	0x000d
        /*0022*/ 	.short	0x0068
        /*0024*/ 	.byte	0x00, 0xf0, 0x21, 0x00


	//----- nvinfo : EIATTR_KPARAM_INFO
	.align		4
.L_11:
        /*0028*/ 	.byte	0x04, 0x17
        /*002a*/ 	.short	(.L_13 - .L_12)
.L_12:
        /*002c*/ 	.word	0x00000000
        /*0030*/ 	.short	0x000c
        /*0032*/ 	.short	0x0060
        /*0034*/ 	.byte	0x00, 0xf0, 0x21, 0x00


	//----- nvinfo : EIATTR_KPARAM_INFO
	.align		4
.L_13:
        /*0038*/ 	.byte	0x04, 0x17
        /*003a*/ 	.short	(.L_15 - .L_14)
.L_14:
        /*003c*/ 	.word	0x00000000
        /*0040*/ 	.short	0x000b
        /*0042*/ 	.short	0x0058
        /*0044*/ 	.byte	0x00, 0xf5, 0x21, 0x00


	//----- nvinfo : EIATTR_KPARAM_INFO
	.align		4
.L_15:
        /*0048*/ 	.byte	0x04, 0x17
        /*004a*/ 	.short	(.L_17 - .L_16)
.L_16:
        /*004c*/ 	.word	0x00000000
        /*0050*/ 	.short	0x000a
        /*0052*/ 	.short	0x0050
        /*0054*/ 	.byte	0x00, 0xf5, 0x21, 0x00


	//----- nvinfo : EIATTR_KPARAM_INFO
	.align		4
.L_17:
        /*0058*/ 	.byte	0x04, 0x17
        /*005a*/ 	.short	(.L_19 - .L_18)
.L_18:
        /*005c*/ 	.word	0x00000000
        /*0060*/ 	.short	0x0009
        /*0062*/ 	.short	0x0048
        /*0064*/ 	.byte	0x00, 0xf5, 0x21, 0x00


	//----- nvinfo : EIATTR_KPARAM_INFO
	.align		4
.L_19:
        /*0068*/ 	.byte	0x04, 0x17
        /*006a*/ 	.short	(.L_21 - .L_20)
.L_20:
        /*006c*/ 	.word	0x00000000
        /*0070*/ 	.short	0x0008
        /*0072*/ 	.short	0x0040
        /*0074*/ 	.byte	0x00, 0xf5, 0x21, 0x00


	//----- nvinfo : EIATTR_KPARAM_INFO
	.align		4
.L_21:
        /*0078*/ 	.byte	0x04, 0x17
        /*007a*/ 	.short	(.L_23 - .L_22)
.L_22:
        /*007c*/ 	.word	0x00000000
        /*0080*/ 	.short	0x0007
        /*0082*/ 	.short	0x0038
        /*0084*/ 	.byte	0x00, 0xf5, 0x21, 0x00


	//----- nvinfo : EIATTR_KPARAM_INFO
	.align		4
.L_23:
        /*0088*/ 	.byte	0x04, 0x17
        /*008a*/ 	.short	(.L_25 - .L_24)
.L_24:
        /*008c*/ 	.word	0x00000000
        /*0090*/ 	.short	0x0006
        /*0092*/ 	.short	0x0030
        /*0094*/ 	.byte	0x00, 0xf5, 0x21, 0x00


	//----- nvinfo : EIATTR_KPARAM_INFO
	.align		4
.L_25:
        /*0098*/ 	.byte	0x04, 0x17
        /*009a*/ 	.short	(.L_27 - .L_26)
.L_26:
        /*009c*/ 	.word	0x00000000
        /*00a0*/ 	.short	0x0005
        /*00a2*/ 	.short	0x0028
        /*00a4*/ 	.byte	0x00, 0xf5, 0x21, 0x00


	//----- nvinfo : EIATTR_KPARAM_INFO
	.align		4
.L_27:
        /*00a8*/ 	.byte	0x04, 0x17
        /*00aa*/ 	.short	(.L_29 - .L_28)
.L_28:
        /*00ac*/ 	.word	0x00000000
        /*00b0*/ 	.short	0x0004
        /*00b2*/ 	.short	0x0020
        /*00b4*/ 	.byte	0x00, 0xf5, 0x21, 0x00


	//----- nvinfo : EIATTR_KPARAM_INFO
	.align		4
.L_29:
        /*00b8*/ 	.byte	0x04, 0x17
        /*00ba*/ 	.short	(.L_31 - .L_30)
.L_30:
        /*00bc*/ 	.word	0x00000000
        /*00c0*/ 	.short	0x0003
        /*00c2*/ 	.short	0x0018
        /*00c4*/ 	.byte	0x00, 0xf5, 0x21, 0x00


	//----- nvinfo : EIATTR_KPARAM_INFO
	.align		4
.L_31:
        /*00c8*/ 	.byte	0x04, 0x17
        /*00ca*/ 	.short	(.L_33 - .L_32)
.L_32:
        /*00cc*/ 	.word	0x00000000
        /*00d0*/ 	.short	0x0002
        /*00d2*/ 	.short	0x0010
        /*00d4*/ 	.byte	0x00, 0xf5, 0x21, 0x00


	//----- nvinfo : EIATTR_KPARAM_INFO
	.align		4
.L_33:
        /*00d8*/ 	.byte	0x04, 0x17
        /*00da*/ 	.short	(.L_35 - .L_34)
.L_34:
        /*00dc*/ 	.word	0x00000000
        /*00e0*/ 	.short	0x0001
        /*00e2*/ 	.short	0x0008
        /*00e4*/ 	.byte	0x00, 0xf5, 0x21, 0x00


	//----- nvinfo : EIATTR_KPARAM_INFO
	.align		4
.L_35:
        /*00e8*/ 	.byte	0x04, 0x17
        /*00ea*/ 	.short	(.L_37 - .L_36)
.L_36:
        /*00ec*/ 	.word	0x00000000
        /*00f0*/ 	.short	0x0000
        /*00f2*/ 	.short	0x0000
        /*00f4*/ 	.byte	0x00, 0xf5, 0x21, 0x00


	//----- nvinfo : EIATTR_SPARSE_MMA_MASK
	.align		4
.L_37:
        /*00f8*/ 	.byte	0x03, 0x50
        /*00fa*/ 	.short	0x0000


	//----- nvinfo : EIATTR_MAXREG_COUNT
	.align		4
        /*00fc*/ 	.byte	0x03, 0x1b
        /*00fe*/ 	.short	0x00ff


	//----- nvinfo : EIATTR_MERCURY_ISA_VERSION
	.align		4
        /*0100*/ 	.byte	0x03, 0x5f
        /*0102*/ 	.short	0x0101


	//----- nvinfo : EIATTR_VRC_CTA_INIT_COUNT
	.align		4
        /*0104*/ 	.byte	0x02, 0x4a
	.zero		1
	.zero		1


	//----- nvinfo : EIATTR_EXIT_INSTR_OFFSETS
	.align		4
        /*0108*/ 	.byte	0x04, 0x1c
        /*010a*/ 	.short	(.L_39 - .L_38)


	//   ....[0]....
.L_38:
        /*010c*/ 	.word	0x00000100


	//   ....[1]....
        /*0110*/ 	.word	0x00002f80


	//----- nvinfo : EIATTR_CBANK_PARAM_SIZE
	.align		4
.L_39:
        /*0114*/ 	.byte	0x03, 0x19
        /*0116*/ 	.short	0x0074


	//----- nvinfo : EIATTR_PARAM_CBANK
	.align		4
        /*0118*/ 	.byte	0x04, 0x0a
        /*011a*/ 	.short	(.L_41 - .L_40)
	.align		4
.L_40:
        /*011c*/ 	.word	index@(.nv.constant0._Z5curviPdS_S_S_S_S_S_S_S_S_S_S_ddi)
        /*0120*/ 	.short	0x0380
        /*0122*/ 	.short	0x0074


	//----- nvinfo : EIATTR_SW_WAR
	.align		4
.L_41:
        /*0124*/ 	.byte	0x04, 0x36
        /*0126*/ 	.short	(.L_43 - .L_42)
.L_42:
        /*0128*/ 	.word	0x00000008
.L_43:


//--------------------- .nv.callgraph             --------------------------
	.section	.nv.callgraph,"",@"SHT_CUDA_CALLGRAPH"
	.align	4
	.sectionentsize	8
	.align		4
        /*0000*/ 	.word	0x00000000
	.align		4
        /*0004*/ 	.word	0xffffffff
	.align		4
        /*0008*/ 	.word	0x00000000
	.align		4
        /*000c*/ 	.word	0xfffffffe
	.align		4
        /*0010*/ 	.word	0x00000000
	.align		4
        /*0014*/ 	.word	0xfffffffd
	.align		4
        /*0018*/ 	.word	0x00000000
	.align		4
        /*001c*/ 	.word	0xfffffffc


//--------------------- .text._Z5curviPdS_S_S_S_S_S_S_S_S_S_S_ddi --------------------------
	.section	.text._Z5curviPdS_S_S_S_S_S_S_S_S_S_S_ddi,"ax",@progbits
	.align	128
        .global         _Z5curviPdS_S_S_S_S_S_S_S_S_S_S_ddi
        .type           _Z5curviPdS_S_S_S_S_S_S_S_S_S_S_ddi,@function
        .size           _Z5curviPdS_S_S_S_S_S_S_S_S_S_S_ddi,(.L_x_2 - _Z5curviPdS_S_S_S_S_S_S_S_S_S_S_ddi)
        .other          _Z5curviPdS_S_S_S_S_S_S_S_S_S_S_ddi,@"STO_CUDA_ENTRY STV_DEFAULT"
_Z5curviPdS_S_S_S_S_S_S_S_S_S_S_ddi:
.text._Z5curviPdS_S_S_S_S_S_S_S_S_S_S_ddi:
[----:B------:R-:W-:Y:S01]  /*0000*/  LDC R1, c[0x0][0x37c] ;  /* 0x0000df00ff017b82 */ /* 0x000fe20000000800 */
[----:B------:R-:W0:Y:S01]  /*0010*/  S2R R37, SR_CTAID.X ;  /* 0x0000000000257919 */ /* 0x000e220000002500 */
[----:B------:R-:W0:Y:S06]  /*0020*/  LDCU UR4, c[0x0][0x360] ;  /* 0x00006c00ff0477ac */ /* 0x000e2c0008000800 */
[----:B------:R-:W1:Y:S01]  /*0030*/  LDC R36, c[0x0][0x3f0] ;  /* 0x0000fc00ff247b82 */ /* 0x000e620000000800 */
[----:B------:R-:W0:Y:S01]  /*0040*/  S2R R4, SR_TID.X ;  /* 0x0000000000047919 */ /* 0x000e220000002100 */
[----:B------:R-:W2:Y:S01]  /*0050*/  LDCU UR5, c[0x0][0x364] ;  /* 0x00006c80ff0577ac */ /* 0x000ea20008000800 */
[----:B------:R-:W2:Y:S01]  /*0060*/  S2R R5, SR_CTAID.Y ;  /* 0x0000000000057919 */ /* 0x000ea20000002600 */
[----:B------:R-:W2:Y:S01]  /*0070*/  S2R R6, SR_TID.Y ;  /* 0x0000000000067919 */ /* 0x000ea20000002200 */
[----:B-1----:R-:W-:-:S02]  /*0080*/  VIADD R2, R36, 0xfffffffd ;  /* 0xfffffffd24027836 */ /* 0x002fc40000000000 */
[----:B0-----:R-:W-:Y:S02]  /*0090*/  IMAD R0, R37, UR4, R4 ;  /* 0x0000000425007c24 */ /* 0x001fe4000f8e0204 */
[----:B--2---:R-:W-:-:S05]  /*00a0*/  IMAD R3, R5, UR5, R6 ;  /* 0x0000000505037c24 */ /* 0x004fca000f8e0206 */
[CC--:B------:R-:W-:Y:S02]  /*00b0*/  VIMNMX.U32 R7, PT, PT, R0.reuse, R3.reuse, PT ;  /* 0x0000000300077248 */ /* 0x0c0fe40003fe0000 */
[----:B------:R-:W-:Y:S02]  /*00c0*/  VIMNMX R3, PT, PT, R0, R3, !PT ;  /* 0x0000000300037248 */ /* 0x000fe40007fe0100 */
[----:B------:R-:W-:-:S04]  /*00d0*/  ISETP.GE.U32.AND P0, PT, R7, 0x2, PT ;  /* 0x000000020700780c */ /* 0x000fc80003f06070 */
[----:B------:R-:W-:-:S04]  /*00e0*/  ISETP.GT.OR P0, PT, R3, R2, !P0 ;  /* 0x000000020300720c */ /* 0x000fc80004704670 */
[----:B------:R-:W-:-:S13]  /*00f0*/  ISETP.LT.OR P0, PT, R36, 0x5, P0 ;  /* 0x000000052400780c */ /* 0x000fda0000701670 */
[----:B------:R-:W-:Y:S05]  /*0100*/  @P0 EXIT ;  /* 0x000000000000094d */ /* 0x000fea0003800000 */
[----:B------:R-:W0:Y:S01]  /*0110*/  LDCU UR4, c[0x0][0x364] ;  /* 0x00006c80ff0477ac */ /* 0x000e220008000800 */
[----:B------:R-:W1:Y:S01]  /*0120*/  LDC.64 R2, c[0x0][0x3d8] ;  /* 0x0000f600ff027b82 */ /* 0x000e620000000a00 */
[----:B------:R-:W2:Y:S01]  /*0130*/  LDCU.128 UR24, c[0x0][0x390] ;  /* 0x00007200ff1877ac */ /* 0x000ea20008000c00 */
[----:B------:R-:W3:Y:S01]  /*0140*/  LDCU.128 UR12, c[0x0][0x3a0] ;  /* 0x00007400ff0c77ac */ /* 0x000ee20008000c00 */
[----:B------:R-:W4:Y:S01]  /*0150*/  LDCU.128 UR16, c[0x0][0x3b0] ;  /* 0x00007600ff1077ac */ /* 0x000f220008000c00 */
[----:B------:R-:W4:Y:S01]  /*0160*/  LDCU.64 UR8, c[0x0][0x388] ;  /* 0x00007100ff0877ac */ /* 0x000f220008000a00 */
[----:B------:R-:W4:Y:S01]  /*0170*/  LDCU.128 UR20, c[0x0][0x3c0] ;  /* 0x00007800ff1477ac */ /* 0x000f220008000c00 */
[----:B0-----:R-:W-:Y:S01]  /*0180*/  IMAD R5, R5, UR4, R6 ;  /* 0x0000000405057c24 */ /* 0x001fe2000f8e0206 */
[----:B------:R-:W0:Y:S03]  /*0190*/  LDCU.64 UR6, c[0x0][0x358] ;  /* 0x00006b00ff0677ac */ /* 0x000e260008000a00 */
[----:B------:R-:W-:-:S04]  /*01a0*/  IMAD.WIDE.U32 R250, R5, 0x980, RZ ;  /* 0x0000098005fa7825 */ /* 0x000fc800078e00ff */
[----:B------:R-:W-:Y:S01]  /*01b0*/  HFMA2 R35, -RZ, RZ, 0, 0 ;  /* 0x00000000ff237431 */ /* 0x000fe200000001ff */
[----:B------:R-:W0:Y:S01]  /*01c0*/  LDC.64 R122, c[0x0][0x380] ;  /* 0x0000e000ff7a7b82 */ /* 0x000e220000000a00 */
[----:B------:R-:W0:Y:S01]  /*01d0*/  LDCU UR5, c[0x0][0x360] ;  /* 0x00006c00ff0577ac */ /* 0x000e220008000800 */
[----:B-1----:R-:W-:Y:S01]  /*01e0*/  IMAD.WIDE.U32 R2, R5, 0x8, R2 ;  /* 0x0000000805027825 */ /* 0x002fe200078e0002 */
[C---:B--2---:R-:W-:Y:S02]  /*01f0*/  IADD3 R32, P2, PT, R250.reuse, UR24, RZ ;  /* 0x00000018fa207c10 */ /* 0x044fe4000ff5e0ff */
[C---:B------:R-:W-:Y:S02]  /*0200*/  IADD3 R16, P1, PT, R250.reuse, UR26, RZ ;  /* 0x0000001afa107c10 */ /* 0x040fe4000ff3e0ff */
[----:B------:R-:W-:Y:S01]  /*0210*/  IADD3.X R33, PT, PT, R251, UR25, RZ, P2, !PT ;  /* 0x00000019fb217c10 */ /* 0x000fe200097fe4ff */
[----:B------:R-:W1:Y:S01]  /*0220*/  LDC.64 R124, c[0x0][0x398] ;  /* 0x0000e600ff7c7b82 */ /* 0x000e620000000a00 */
[----:B---3--:R-:W-:-:S02]  /*0230*/  IADD3 R6, P2, PT, R250, UR12, RZ ;  /* 0x0000000cfa067c10 */ /* 0x008fc4000ff5e0ff */
[C---:B----4-:R-:W-:Y:S02]  /*0240*/  IADD3 R8, P3, PT, R250.reuse, UR18, RZ ;  /* 0x00000012fa087c10 */ /* 0x050fe4000ff7e0ff */
[----:B------:R-:W-:Y:S02]  /*0250*/  IADD3.X R17, PT, PT, R251, UR27, RZ, P1, !PT ;  /* 0x0000001bfb117c10 */ /* 0x000fe40008ffe4ff */
[C---:B------:R-:W-:Y:S01]  /*0260*/  IADD3 R10, P4, PT, R250.reuse, UR16, RZ ;  /* 0x00000010fa0a7c10 */ /* 0x040fe2000ff9e0ff */
[----:B0-----:R-:W5:Y:S01]  /*0270*/  LDG.E.64.CONSTANT R22, desc[UR6][R2.64] ;  /* 0x0000000602167981 */ /* 0x001f62000c1e9b00 */
[C---:B------:R-:W-:Y:S01]  /*0280*/  IADD3 R12, P0, PT, R250.reuse, UR8, RZ ;  /* 0x00000008fa0c7c10 */ /* 0x040fe2000ff1e0ff */
[----:B------:R-:W0:Y:S01]  /*0290*/  LDC.64 R126, c[0x0][0x390] ;  /* 0x0000e400ff7e7b82 */ /* 0x000e220000000a00 */
[C---:B------:R-:W-:Y:S01]  /*02a0*/  IADD3 R14, P1, PT, R250.reuse, UR22, RZ ;  /* 0x00000016fa0e7c10 */ /* 0x040fe2000ff3e0ff */
[----:B------:R-:W-:Y:S01]  /*02b0*/  IMAD R37, R37, UR5, R4 ;  /* 0x0000000525257c24 */ /* 0x000fe2000f8e0204 */
[----:B------:R-:W-:Y:S01]  /*02c0*/  IADD3 R18, P5, PT, R250, UR20, RZ ;  /* 0x00000014fa127c10 */ /* 0x000fe2000ffbe0ff */
[----:B------:R-:W5:Y:S01]  /*02d0*/  LDG.E.64.CONSTANT R24, desc[UR6][R2.64+0x10] ;  /* 0x0000100602187981 */ /* 0x000f62000c1e9b00 */
[C---:B------:R-:W-:Y:S01]  /*02e0*/  IADD3.X R7, PT, PT, R251.reuse, UR13, RZ, P2, !PT ;  /* 0x0000000dfb077c10 */ /* 0x040fe200097fe4ff */
[----:B------:R-:W2:Y:S01]  /*02f0*/  LDCU.64 UR4, c[0x0][0x3d0] ;  /* 0x00007a00ff0477ac */ /* 0x000ea20008000a00 */
[C---:B------:R-:W-:Y:S01]  /*0300*/  IADD3.X R9, PT, PT, R251.reuse, UR19, RZ, P3, !PT ;  /* 0x00000013fb097c10 */ /* 0x040fe20009ffe4ff */
[----:B------:R-:W5:Y:S01]  /*0310*/  LDG.E.64.CONSTANT R26, desc[UR6][R2.64+-0x10] ;  /* 0xfffff006021a7981 */ /* 0x000f62000c1e9b00 */
[C---:B------:R-:W-:Y:S01]  /*0320*/  IADD3.X R11, PT, PT, R251.reuse, UR17, RZ, P4, !PT ;  /* 0x00000011fb0b7c10 */ /* 0x040fe2000a7fe4ff */
[----:B------:R-:W3:Y:S01]  /*0330*/  LDC.64 R128, c[0x0][0x388] ;  /* 0x0000e200ff807b82 */ /* 0x000ee20000000a00 */
[C---:B------:R-:W-:Y:S01]  /*0340*/  IADD3.X R13, PT, PT, R251.reuse, UR9, RZ, P0, !PT ;  /* 0x00000009fb0d7c10 */ /* 0x040fe200087fe4ff */
[----:B------:R-:W5:Y:S01]  /*0350*/  LDG.E.64.CONSTANT R28, desc[UR6][R2.64+0x8] ;  /* 0x00000806021c7981 */ /* 0x000f62000c1e9b00 */
[----:B------:R-:W-:-:S03]  /*0360*/  IADD3.X R15, PT, PT, R251, UR23, RZ, P1, !PT ;  /* 0x00000017fb0f7c10 */ /* 0x000fc60008ffe4ff */
[----:B------:R4:W5:Y:S01]  /*0370*/  LDG.E.64.CONSTANT R30, desc[UR6][R2.64+-0x8] ;  /* 0xfffff806021e7981 */ /* 0x000962000c1e9b00 */
[----:B------:R-:W-:Y:S01]  /*0380*/  IADD3.X R19, PT, PT, R251, UR21, RZ, P5, !PT ;  /* 0x00000015fb137c10 */ /* 0x000fe2000affe4ff */
[C---:B------:R-:W-:Y:S01]  /*0390*/  IMAD.WIDE.U32 R12, R37.reuse, 0x8, R12 ;  /* 0x00000008250c7825 */ /* 0x040fe200078e000c */
[----:B------:R-:W-:Y:S01]  /*03a0*/  IADD3 R4, P0, PT, R250, UR14, RZ ;  /* 0x0000000efa047c10 */ /* 0x000fe2000ff1e0ff */
[----:B------:R-:W0:Y:S02]  /*03b0*/  LDCU.128 UR8, c[0x0][0x3e0] ;  /* 0x00007c00ff0877ac */ /* 0x000e240008000c00 */
[C---:B------:R-:W-:Y:S01]  /*03c0*/  IMAD.WIDE.U32 R14, R37.reuse, 0x8, R14 ;  /* 0x00000008250e7825 */ /* 0x040fe200078e000e */
[----:B------:R-:W5:Y:S03]  /*03d0*/  LDG.E.64.CONSTANT R78, desc[UR6][R12.64+0x10] ;  /* 0x000010060c4e7981 */ /* 0x000f66000c1e9b00 */
[C---:B----4-:R-:W-:Y:S01]  /*03e0*/  IMAD.WIDE.U32 R2, R37.reuse, 0x8, R6 ;  /* 0x0000000825027825 */ /* 0x050fe200078e0006 */
[----:B------:R-:W5:Y:S03]  /*03f0*/  LDG.E.64.CONSTANT R170, desc[UR6][R12.64+0x21d810] ;  /* 0x21d810060caa7981 */ /* 0x000f66000c1e9b00 */
[C---:B------:R-:W-:Y:S01]  /*0400*/  IMAD.WIDE.U32 R6, R37.reuse, 0x8, R8 ;  /* 0x0000000825067825 */ /* 0x040fe200078e0008 */
[----:B------:R-:W5:Y:S03]  /*0410*/  LDG.E.64.CONSTANT R82, desc[UR6][R12.64+-0x10] ;  /* 0xfffff0060c527981 */ /* 0x000f66000c1e9b00 */
[C---:B------:R-:W-:Y:S01]  /*0420*/  IMAD.WIDE.U32 R8, R37.reuse, 0x8, R10 ;  /* 0x0000000825087825 */ /* 0x040fe200078e000a */
[----:B------:R-:W5:Y:S03]  /*0430*/  LDG.E.64.CONSTANT R68, desc[UR6][R12.64+0x21d7f0] ;  /* 0x21d7f0060c447981 */ /* 0x000f66000c1e9b00 */
[C---:B------:R-:W-:Y:S01]  /*0440*/  IMAD.WIDE.U32 R16, R37.reuse, 0x8, R16 ;  /* 0x0000000825107825 */ /* 0x040fe200078e0010 */
[----:B------:R-:W5:Y:S03]  /*0450*/  LDG.E.64.CONSTANT R114, desc[UR6][R12.64+0x8] ;  /* 0x000008060c727981 */ /* 0x000f66000c1e9b00 */
[C---:B------:R-:W-:Y:S01]  /*0460*/  IMAD.WIDE.U32 R10, R37.reuse, 0x8, R18 ;  /* 0x00000008250a7825 */ /* 0x040fe200078e0012 */
[----:B------:R-:W5:Y:S03]  /*0470*/  LDG.E.64.CONSTANT R200, desc[UR6][R12.64+0x21d808] ;  /* 0x21d808060cc87981 */ /* 0x000f66000c1e9b00 */
[----:B------:R-:W-:Y:S01]  /*0480*/  IMAD.WIDE.U32 R32, R37, 0x8, R32 ;  /* 0x0000000825207825 */ /* 0x000fe200078e0020 */
[----:B------:R-:W5:Y:S04]  /*0490*/  LDG.E.64.CONSTANT R158, desc[UR6][R12.64+-0x8] ;  /* 0xfffff8060c9e7981 */ /* 0x000f68000c1e9b00 */
        /* <DEDUP_REMOVED lines=28> */
[----:B------:R-:W5:Y:S01]  /*0660*/  LDG.E.64.CONSTANT R166, desc[UR6][R32.64+0x21ce80] ;  /* 0x21ce800620a67981 */ /* 0x000f62000c1e9b00 */
[----:B------:R-:W-:Y:S01]  /*0670*/  IMAD.MOV.U32 R34, RZ, RZ, 0x2d2000 ;  /* 0x002d2000ff227424 */ /* 0x000fe200078e00ff */
[----:B------:R-:W-:Y:S01]  /*0680*/  IADD3.X R5, PT, PT, R251, UR15, RZ, P0, !PT ;  /* 0x0000000ffb057c10 */ /* 0x000fe200087fe4ff */
[----:B--2---:R-:W-:Y:S01]  /*0690*/  UIADD3 UR4, UP0, UPT, UR4, 0x20, URZ ;  /* 0x0000002004047890 */ /* 0x004fe2000ff1e0ff */
[----:B------:R-:W5:Y:S01]  /*06a0*/  LDG.E.64.CONSTANT R64, desc[UR6][R2.64] ;  /* 0x0000000602407981 */ /* 0x000f62000c1e9b00 */
[----:B------:R-:W-:-:S03]  /*06b0*/  IMAD.WIDE.U32 R34, R37, 0x8, R34 ;  /* 0x0000000825227825 */ /* 0x000fc600078e0022 */
[----:B------:R2:W5:Y:S01]  /*06c0*/  LDG.E.64.CONSTANT R120, desc[UR6][R2.64+0x21d800] ;  /* 0x21d8000602787981 */ /* 0x000562000c1e9b00 */
[----:B------:R-:W-:Y:S01]  /*06d0*/  IMAD.WIDE.U32 R4, R37, 0x8, R4 ;  /* 0x0000000825047825 */ /* 0x000fe200078e0004 */
[C---:B------:R-:W-:Y:S01]  /*06e0*/  IADD3 R0, P0, PT, R34.reuse, UR22, RZ ;  /* 0x0000001622007c10 */ /* 0x040fe2000ff1e0ff */
[----:B------:R-:W-:Y:S01]  /*06f0*/  UIADD3.X UR5, UPT, UPT, URZ, UR5, URZ, UP0, !UPT ;  /* 0x00000005ff057290 */ /* 0x000fe200087fe4ff */
[----:B------:R-:W5:Y:S04]  /*0700*/  LDG.E.64.CONSTANT R72, desc[UR6][R6.64] ;  /* 0x0000000606487981 */ /* 0x000f68000c1e9b00 */
[----:B------:R-:W5:Y:S01]  /*0710*/  LDG.E.64.CONSTANT R70, desc[UR6][R4.64] ;  /* 0x0000000604467981 */ /* 0x000f62000c1e9b00 */
[----:B--2---:R-:W-:-:S03]  /*0720*/  IADD3 R2, P1, PT, R34, UR20, RZ ;  /* 0x0000001422027c10 */ /* 0x004fc6000ff3e0ff */
[----:B------:R2:W5:Y:S01]  /*0730*/  LDG.E.64.CONSTANT R20, desc[UR6][R4.64+0x21d800] ;  /* 0x21d8000604147981 */ /* 0x000562000c1e9b00 */
[----:B------:R-:W-:-:S03]  /*0740*/  IADD3.X R3, PT, PT, R35, UR23, RZ, P0, !PT ;  /* 0x0000001723037c10 */ /* 0x000fc600087fe4ff */
[----:B------:R4:W5:Y:S04]  /*0750*/  LDG.E.64.CONSTANT R176, desc[UR6][R6.64+0x21d800] ;  /* 0x21d8000606b07981 */ /* 0x000968000c1e9b00 */
[----:B------:R-:W5:Y:S01]  /*0760*/  LDG.E.64.CONSTANT R236, desc[UR6][R8.64] ;  /* 0x0000000608ec7981 */ /* 0x000f62000c1e9b00 */
[----:B--2---:R-:W-:-:S03]  /*0770*/  IADD3.X R4, PT, PT, R35, UR21, RZ, P1, !PT ;  /* 0x0000001523047c10 */ /* 0x004fc60008ffe4ff */
[----:B------:R2:W5:Y:S01]  /*0780*/  LDG.E.64.CONSTANT R18, desc[UR6][R8.64+0x21d800] ;  /* 0x21d8000608127981 */ /* 0x000562000c1e9b00 */
[C---:B------:R-:W-:Y:S02]  /*0790*/  IADD3 R5, P0, PT, R34.reuse, UR16, RZ ;  /* 0x0000001022057c10 */ /* 0x040fe4000ff1e0ff */
[C---:B----4-:R-:W-:Y:S02]  /*07a0*/  IADD3 R6, P1, PT, R34.reuse, UR18, RZ ;  /* 0x0000001222067c10 */ /* 0x050fe4000ff3e0ff */
[C---:B------:R-:W-:Y:S01]  /*07b0*/  IADD3 R7, P2, PT, R34.reuse, UR14, RZ ;  /* 0x0000000e22077c10 */ /* 0x040fe2000ff5e0ff */
[----:B------:R-:W-:Y:S01]  /*07c0*/  IMAD.MOV.U32 R249, RZ, RZ, R250 ;  /* 0x000000fffff97224 */ /* 0x000fe200078e00fa */
[----:B--2---:R-:W-:Y:S01]  /*07d0*/  IADD3 R8, P3, PT, R34, UR12, RZ ;  /* 0x0000000c22087c10 */ /* 0x004fe2000ff7e0ff */
[----:B------:R-:W-:Y:S01]  /*07e0*/  IMAD.WIDE.U32 R122, R37, 0x8, R122 ;  /* 0x00000008257a7825 */ /* 0x000fe200078e007a */
[C---:B------:R-:W-:Y:S02]  /*07f0*/  IADD3.X R9, PT, PT, R35.reuse, UR17, RZ, P0, !PT ;  /* 0x0000001123097c10 */ /* 0x040fe400087fe4ff */
[----:B------:R-:W-:Y:S01]  /*0800*/  IADD3.X R246, PT, PT, R35, UR19, RZ, P1, !PT ;  /* 0x0000001323f67c10 */ /* 0x000fe20008ffe4ff */
[----:B-1----:R-:W-:Y:S01]  /*0810*/  IMAD.WIDE.U32 R124, R37, 0x8, R124 ;  /* 0x00000008257c7825 */ /* 0x002fe200078e007c */
[----:B------:R-:W-:-:S02]  /*0820*/  IADD3.X R247, PT, PT, R35, UR15, RZ, P2, !PT ;  /* 0x0000000f23f77c10 */ /* 0x000fc400097fe4ff */
[----:B------:R-:W-:Y:S01]  /*0830*/  IADD3.X R248, PT, PT, R35, UR13, RZ, P3, !PT ;  /* 0x0000000d23f87c10 */ /* 0x000fe20009ffe4ff */
[----:B0-----:R-:W-:Y:S01]  /*0840*/  IMAD.WIDE.U32 R126, R37, 0x8, R126 ;  /* 0x00000008257e7825 */ /* 0x001fe200078e007e */
[----:B------:R-:W-:-:S03]  /*0850*/  MOV R118, UR4 ;  /* 0x0000000400767c02 */ /* 0x000fc60008000f00 */
[----:B---3--:R-:W-:-:S04]  /*0860*/  IMAD.WIDE.U32 R128, R37, 0x8, R128 ;  /* 0x0000000825807825 */ /* 0x008fc800078e0080 */
[----:B------:R-:W-:Y:S02]  /*0870*/  IMAD.MOV R250, RZ, RZ, -R36 ;  /* 0x000000fffffa7224 */ /* 0x000fe400078e0a24 */
[----:B------:R-:W-:-:S07]  /*0880*/  IMAD.U32 R119, RZ, RZ, UR5 ;  /* 0x00000005ff777e24 */ /* 0x000fce000f8e00ff */
.L_x_0:
[----:B------:R-:W2:Y:S01]  /*0890*/  LDG.E.64.CONSTANT R162, desc[UR6][R118.64+-0x10] ;  /* 0xfffff00676a27981 */ /* 0x000ea2000c1e9b00 */
[----:B------:R-:W-:Y:S02]  /*08a0*/  IADD3 R154, P0, PT, R128, R249, RZ ;  /* 0x000000f9809a7210 */ /* 0x000fe40007f1e0ff */
[C---:B------:R-:W-:Y:S01]  /*08b0*/  IADD3 R214, P1, PT, R249.reuse, R7, RZ ;  /* 0x00000007f9d67210 */ /* 0x040fe20007f3e0ff */
[----:B------:R-:W3:Y:S01]  /*08c0*/  LDG.E.64.CONSTANT R220, desc[UR6][R118.64] ;  /* 0x0000000676dc7981 */ /* 0x000ee2000c1e9b00 */
[----:B------:R-:W-:Y:S01]  /*08d0*/  IADD3 R172, P2, PT, R249, R6, RZ ;  /* 0x00000006f9ac7210 */ /* 0x000fe20007f5e0ff */
[----:B------:R-:W-:Y:S01]  /*08e0*/  IMAD.X R155, R129, 0x1, R251, P0 ;  /* 0x00000001819b7824 */ /* 0x000fe200000e06fb */
[----:B------:R-:W-:Y:S01]  /*08f0*/  IADD3 R164, P0, PT, R249, R8, RZ ;  /* 0x00000008f9a47210 */ /* 0x000fe20007f1e0ff */
[C---:B------:R-:W-:Y:S01]  /*0900*/  IMAD.X R215, R251.reuse, 0x1, R247, P1 ;  /* 0x00000001fbd77824 */ /* 0x040fe200008e06f7 */
[----:B------:R-:W-:Y:S02]  /*0910*/  IADD3 R242, P3, PT, R126, R249, RZ ;  /* 0x000000f97ef27210 */ /* 0x000fe40007f7e0ff */
[----:B------:R-:W-:Y:S01]  /*0920*/  IADD3.X R165, PT, PT, R251, R248, RZ, P0, !PT ;  /* 0x000000f8fba57210 */ /* 0x000fe200007fe4ff */
[----:B------:R-:W4:Y:S01]  /*0930*/  LDG.E.64.CONSTANT R76, desc[UR6][R154.64+0x2d2010] ;  /* 0x2d2010069a4c7981 */ /* 0x000f22000c1e9b00 */
[----:B------:R-:W-:-:S03]  /*0940*/  IADD3.X R243, PT, PT, R127, R251, RZ, P3, !PT ;  /* 0x000000fb7ff37210 */ /* 0x000fc60001ffe4ff */
[----:B------:R-:W3:Y:S01]  /*0950*/  LDG.E.64.CONSTANT R34, desc[UR6][R154.64+0xb4810] ;  /* 0x0b4810069a227981 */ /* 0x000ee2000c1e9b00 */
[----:B------:R-:W-:Y:S01]  /*0960*/  IMAD.X R173, R251, 0x1, R246, P2 ;  /* 0x00000001fbad7824 */ /* 0x000fe200010e06f6 */
[C---:B------:R-:W-:Y:S02]  /*0970*/  IADD3 R174, P0, PT, R249.reuse, R5, RZ ;  /* 0x00000005f9ae7210 */ /* 0x040fe40007f1e0ff */
[----:B------:R-:W4:Y:S04]  /*0980*/  LDG.E.64.CONSTANT R208, desc[UR6][R164.64+-0x168ff0] ;  /* 0xe9701006a4d07981 */ /* 0x000f28000c1e9b00 */
[----:B------:R-:W4:Y:S01]  /*0990*/  LDG.E.64.CONSTANT R212, desc[UR6][R214.64+-0x168ff0] ;  /* 0xe9701006d6d47981 */ /* 0x000f22000c1e9b00 */
[----:B------:R-:W-:-:S03]  /*09a0*/  IADD3 R146, P1, PT, R249, R2, RZ ;  /* 0x00000002f9927210 */ /* 0x000fc60007f3e0ff */
[----:B------:R-:W4:Y:S01]  /*09b0*/  LDG.E.64.CONSTANT R90, desc[UR6][R242.64+0xb4810] ;  /* 0x0b481006f25a7981 */ /* 0x000f22000c1e9b00 */
[----:B------:R-:W-:-:S03]  /*09c0*/  IMAD.X R175, R251, 0x1, R9, P0 ;  /* 0x00000001fbaf7824 */ /* 0x000fc600000e0609 */
[----:B------:R-:W4:Y:S01]  /*09d0*/  LDG.E.64.CONSTANT R210, desc[UR6][R172.64+-0x168ff0] ;  /* 0xe9701006acd27981 */ /* 0x000f22000c1e9b00 */
[----:B------:R-:W-:-:S03]  /*09e0*/  IMAD.X R147, R251, 0x1, R4, P1 ;  /* 0x00000001fb937824 */ /* 0x000fc600008e0604 */
[----:B------:R-:W4:Y:S04]  /*09f0*/  LDG.E.64.CONSTANT R32, desc[UR6][R242.64+0x2d2010] ;  /* 0x2d201006f2207981 */ /* 0x000f28000c1e9b00 */
[----:B------:R-:W4:Y:S04]  /*0a00*/  LDG.E.64.CONSTANT R224, desc[UR6][R146.64+-0x168ff0] ;  /* 0xe970100692e07981 */ /* 0x000f28000c1e9b00 */
[----:B------:R-:W4:Y:S01]  /*0a10*/  LDG.E.64.CONSTANT R106, desc[UR6][R174.64+-0x168ff0] ;  /* 0xe9701006ae6a7981 */ /* 0x000f22000c1e9b00 */
[----:B------:R-:W-:-:S03]  /*0a20*/  IADD3 R228, P0, PT, R124, R249, RZ ;  /* 0x000000f97ce47210 */ /* 0x000fc60007f1e0ff */
[----:B------:R-:W4:Y:S01]  /*0a30*/  LDG.E.64.CONSTANT R38, desc[UR6][R154.64+0xb47f0] ;  /* 0x0b47f0069a267981 */ /* 0x000f22000c1e9b00 */
[----:B------:R-:W-:-:S03]  /*0a40*/  IADD3.X R229, PT, PT, R125, R251, RZ, P0, !PT ;  /* 0x000000fb7de57210 */ /* 0x000fc600007fe4ff */
[----:B------:R-:W4:Y:S04]  /*0a50*/  LDG.E.64.CONSTANT R48, desc[UR6][R154.64+0x2d1ff0] ;  /* 0x2d1ff0069a307981 */ /* 0x000f28000c1e9b00 */
[----:B------:R-:W4:Y:S01]  /*0a60*/  LDG.E.64.CONSTANT R50, desc[UR6][R228.64+0xb4810] ;  /* 0x0b481006e4327981 */ /* 0x000f22000c1e9b00 */
[----:B------:R-:W-:-:S03]  /*0a70*/  IADD3 R108, P0, PT, R249, R0, RZ ;  /* 0x00000000f96c7210 */ /* 0x000fc60007f1e0ff */
[----:B------:R-:W4:Y:S02]  /*0a80*/  LDG.E.64.CONSTANT R88, desc[UR6][R228.64+0x2d2010] ;  /* 0x2d201006e4587981 */ /* 0x000f24000c1e9b00 */
[----:B------:R-:W-:Y:S02]  /*0a90*/  IMAD.X R109, R251, 0x1, R3, P0 ;  /* 0x00000001fb6d7824 */ /* 0x000fe400000e0603 */
[----:B------:R-:W4:Y:S04]  /*0aa0*/  LDG.E.64.CONSTANT R94, desc[UR6][R242.64+0xb47f0] ;  /* 0x0b47f006f25e7981 */ /* 0x000f28000c1e9b00 */
        /* <DEDUP_REMOVED lines=21> */
[----:B------:R-:W4:Y:S01]  /*0c00*/  LDG.E.64.CONSTANT R216, desc[UR6][R108.64+-0x168ff8] ;  /* 0xe97008066cd87981 */ /* 0x000f22000c1e9b00 */
[----:B-----5:R-:W-:-:S02]  /*0c10*/  DADD R44, -R158, R114 ;  /* 0x000000009e2c7229 */ /* 0x020fc40000000172 */
[----:B------:R-:W-:Y:S01]  /*0c20*/  DADD R62, -R156, R142 ;  /* 0x000000009c3e7229 */ /* 0x000fe2000000018e */
[----:B------:R-:W4:Y:S01]  /*0c30*/  LDG.E.64.CONSTANT R192, desc[UR6][R164.64+-0x169008] ;  /* 0xe96ff806a4c07981 */ /* 0x000f22000c1e9b00 */
[----:B------:R-:W-:Y:S02]  /*0c40*/  DFMA R100, R120, 2, R20 ;  /* 0x400000007864782b */ /* 0x000fe40000000014 */
[----:B------:R-:W-:Y:S01]  /*0c50*/  DADD R120, -R196, R74 ;  /* 0x00000000c4787229 */ /* 0x000fe2000000014a */
[----:B------:R-:W4:Y:S01]  /*0c60*/  LDG.E.64.CONSTANT R226, desc[UR6][R174.64+-0x169008] ;  /* 0xe96ff806aee27981 */ /* 0x000f22000c1e9b00 */
[----:B------:R-:W-:Y:S02]  /*0c70*/  DMUL R56, R44, UR8 ;  /* 0x000000082c387c28 */ /* 0x000fe40008000000 */
[----:B------:R-:W-:Y:S01]  /*0c80*/  DMUL R62, R62, UR8 ;  /* 0x000000083e3e7c28 */ /* 0x000fe20008000000 */
[----:B------:R-:W4:Y:S01]  /*0c90*/  LDG.E.64.CONSTANT R190, desc[UR6][R146.64+-0x169008] ;  /* 0xe96ff80692be7981 */ /* 0x000f22000c1e9b00 */
[----:B------:R-:W-:-:S02]  /*0ca0*/  DMUL R44, R100, R176 ;  /* 0x000000b0642c7228 */ /* 0x000fc40000000000 */
[----:B------:R-:W-:Y:S01]  /*0cb0*/  DFMA R64, R64, 2, R70 ;  /* 0x400000004040782b */ /* 0x000fe20000000046 */
[----:B------:R-:W4:Y:S01]  /*0cc0*/  LDG.E.64.CONSTANT R232, desc[UR6][R242.64+0x169990] ;  /* 0x16999006f2e87981 */ /* 0x000f22000c1e9b00 */
[----:B------:R-:W-:Y:S02]  /*0cd0*/  DMUL R100, R80, R70 ;  /* 0x0000004650647228 */ /* 0x000fe40000000000 */
[----:B------:R-:W-:Y:S01]  /*0ce0*/  DADD R184, -R168, R194 ;  /* 0x00000000a8b87229 */ /* 0x000fe200000001c2 */
[----:B------:R-:W4:Y:S01]  /*0cf0*/  LDG.E.64.CONSTANT R230, desc[UR6][R242.64+0x168690] ;  /* 0x16869006f2e67981 */ /* 0x000f22000c1e9b00 */
[----:B------:R-:W-:Y:S02]  /*0d00*/  DFMA R120, R120, UR10, R62 ;  /* 0x0000000a78787c2b */ /* 0x000fe4000800003e */
[----:B------:R-:W-:Y:S01]  /*0d10*/  DMUL R62, R182, R20 ;  /* 0x00000014b63e7228 */ /* 0x000fe20000000000 */
[----:B------:R-:W4:Y:S01]  /*0d20*/  LDG.E.64.CONSTANT R244, desc[UR6][R242.64+0x2d2980] ;  /* 0x2d298006f2f47981 */ /* 0x000f22000c1e9b00 */
[----:B------:R-:W-:-:S02]  /*0d30*/  DADD R46, -R82, R78 ;  /* 0x00000000522e7229 */ /* 0x000fc4000000014e */
[----:B------:R-:W-:Y:S02]  /*0d40*/  DMUL R64, R64, R72 ;  /* 0x0000004840407228 */ /* 0x000fe40000000000 */
[----:B------:R-:W-:Y:S02]  /*0d50*/  DADD R102, -R180, R66 ;  /* 0x00000000b4667229 */ /* 0x000fe40000000142 */
[----:B------:R-:W-:Y:S02]  /*0d60*/  DMUL R184, R184, UR8 ;  /* 0x00000008b8b87c28 */ /* 0x000fe40008000000 */
[----:B------:R-:W-:Y:S02]  /*0d70*/  DMUL R100, R100, R236 ;  /* 0x000000ec64647228 */ /* 0x000fe40000000000 */
[----:B------:R-:W-:Y:S02]  /*0d80*/  DADD R186, -R136, R200 ;  /* 0x0000000088ba7229 */ /* 0x000fe400000001c8 */
[----:B------:R-:W-:-:S02]  /*0d90*/  DMUL R62, R62, R18 ;  /* 0x000000123e3e7228 */ /* 0x000fc40000000000 */
[----:B------:R-:W-:Y:S02]  /*0da0*/  DFMA R72, R46, UR10, R56 ;  /* 0x0000000a2e487c2b */ /* 0x000fe40008000038 */
[----:B------:R-:W-:Y:S01]  /*0db0*/  DMUL R64, R64, R236 ;  /* 0x000000ec40407228 */ /* 0x000fe20000000000 */
[----:B------:R-:W4:Y:S01]  /*0dc0*/  LDG.E.64.CONSTANT R46, desc[UR6][R154.64+0xb47f8] ;  /* 0x0b47f8069a2e7981 */ /* 0x000f22000c1e9b00 */
[----:B------:R-:W-:Y:S02]  /*0dd0*/  DFMA R182, R102, UR10, R184 ;  /* 0x0000000a66b67c2b */ /* 0x000fe400080000b8 */
[----:B------:R-:W-:Y:S01]  /*0de0*/  DMUL R120, R100, R120 ;  /* 0x0000007864787228 */ /* 0x000fe20000000000 */
[----:B------:R-:W4:Y:S01]  /*0df0*/  LDG.E.64.CONSTANT R184, desc[UR6][R214.64+-0x169008] ;  /* 0xe96ff806d6b87981 */ /* 0x000f22000c1e9b00 */
[----:B------:R-:W-:Y:S02]  /*0e00*/  DADD R80, -R68, R170 ;  /* 0x0000000044507229 */ /* 0x000fe400000001aa */
[----:B------:R-:W-:Y:S01]  /*0e10*/  DMUL R186, R186, UR8 ;  /* 0x00000008baba7c28 */ /* 0x000fe20008000000 */
[----:B------:R-:W4:Y:S01]  /*0e20*/  LDG.E.64.CONSTANT R102, desc[UR6][R242.64+0xb47f8] ;  /* 0x0b47f806f2667981 */ /* 0x000f22000c1e9b00 */
[----:B------:R-:W-:-:S02]  /*0e30*/  DMUL R72, R64, R72 ;  /* 0x0000004840487228 */ /* 0x000fc40000000000 */
[----:B------:R-:W-:Y:S01]  /*0e40*/  DMUL R182, R62, R182 ;  /* 0x000000b63eb67228 */ /* 0x000fe20000000000 */
[----:B------:R-:W4:Y:S01]  /*0e50*/  LDG.E.64.CONSTANT R100, desc[UR6][R228.64+0x2d1ff8] ;  /* 0x2d1ff806e4647981 */ /* 0x000f22000c1e9b00 */
[----:B------:R-:W-:Y:S02]  /*0e60*/  DMUL R120, R22, R120 ;  /* 0x0000007816787228 */ /* 0x000fe40000000000 */
[----:B------:R-:W-:Y:S01]  /*0e70*/  DADD R188, -R140, R134 ;  /* 0x000000008cbc7229 */ /* 0x000fe20000000186 */
[----:B------:R-:W4:Y:S01]  /*0e80*/  LDG.E.64.CONSTANT R62, desc[UR6][R228.64+0xb47f8] ;  /* 0x0b47f806e43e7981 */ /* 0x000f22000c1e9b00 */
[----:B------:R-:W-:Y:S02]  /*0e90*/  DMUL R44, R44, R18 ;  /* 0x000000122c2c7228 */ /* 0x000fe40000000000 */
[----:B------:R-:W-:Y:S01]  /*0ea0*/  DFMA R80, R80, UR10, R186 ;  /* 0x0000000a50507c2b */ /* 0x000fe200080000ba */
[----:B------:R-:W4:Y:S01]  /*0eb0*/  LDG.E.64.CONSTANT R56, desc[UR6][R154.64+0x2d1ff8] ;  /* 0x2d1ff8069a387981 */ /* 0x000f22000c1e9b00 */
[----:B------:R-:W-:-:S02]  /*0ec0*/  DADD R176, -R150, R204 ;  /* 0x0000000096b07229 */ /* 0x000fc400000001cc */
[----:B------:R-:W-:Y:S01]  /*0ed0*/  DMUL R188, R188, UR8 ;  /* 0x00000008bcbc7c28 */ /* 0x000fe20008000000 */
[----:B------:R-:W4:Y:S03]  /*0ee0*/  LDG.E.64.CONSTANT R186, desc[UR6][R172.64+-0x169008] ;  /* 0xe96ff806acba7981 */ /* 0x000f26000c1e9b00 */
[----:B------:R-:W-:Y:S01]  /*0ef0*/  DMUL R80, R44, R80 ;  /* 0x000000502c507228 */ /* 0x000fe20000000000 */
[----:B------:R-:W4:Y:S01]  /*0f00*/  LDG.E.64.CONSTANT R44, desc[UR6][R242.64+0x2d1ff8] ;  /* 0x2d1ff806f22c7981 */ /* 0x000f22000c1e9b00 */
[----:B------:R-:W-:Y:S02]  /*0f10*/  DADD R64, -R152, R132 ;  /* 0x0000000098407229 */ /* 0x000fe40000000184 */
[----:B------:R-:W-:Y:S02]  /*0f20*/  DFMA R176, R176, UR10, R188 ;  /* 0x0000000ab0b07c2b */ /* 0x000fe400080000bc */
[----:B------:R-:W-:-:S02]  /*0f30*/  DMUL R182, R22, R182 ;  /* 0x000000b616b67228 */ /* 0x000fc40000000000 */
[----:B------:R-:W-:Y:S02]  /*0f40*/  DADD R188, -R130, R86 ;  /* 0x0000000082bc7229 */ /* 0x000fe40000000156 */
[----:B------:R-:W-:-:S08]  /*0f50*/  DMUL R64, R64, UR8 ;  /* 0x0000000840407c28 */ /* 0x000fd00008000000 */
[----:B------:R-:W-:Y:S01]  /*0f60*/  DFMA R64, R188, UR10, R64 ;  /* 0x0000000abc407c2b */ /* 0x000fe20008000040 */
[----:B------:R-:W4:Y:S01]  /*0f70*/  LDG.E.64.CONSTANT R188, desc[UR6][R108.64+-0x169008] ;  /* 0xe96ff8066cbc7981 */ /* 0x000f22000c1e9b00 */
[----:B--2---:R-:W-:Y:S02]  /*0f80*/  DFMA R72, R162, R72, R120 ;  /* 0x00000048a248722b */ /* 0x004fe40000000078 */
[----:B------:R-:W-:Y:S02]  /*0f90*/  DMUL R120, R84, R70 ;  /* 0x0000004654787228 */ /* 0x000fe40000000000 */
[----:B------:R-:W-:-:S06]  /*0fa0*/  DMUL R84, R138, R20 ;  /* 0x000000148a547228 */ /* 0x000fcc0000000000 */
[----:B------:R-:W-:Y:S02]  /*0fb0*/  DMUL R138, R120, R236 ;  /* 0x000000ec788a7228 */ /* 0x000fe40000000000 */
[----:B---3--:R-:W-:-:S06]  /*0fc0*/  DADD R120, -R34, R170 ;  /* 0x0000000022787229 */ /* 0x008fcc00000001aa */
[----:B------:R-:W-:Y:S02]  /*0fd0*/  DFMA R176, R138, R176, R72 ;  /* 0x000000b08ab0722b */ /* 0x000fe40000000048 */
[----:B----4-:R-:W-:Y:S02]  /*0fe0*/  DADD R72, R76, -R78 ;  /* 0x000000004c487229 */ /* 0x010fe4000000084e */
[----:B------:R-:W-:Y:S02]  /*0ff0*/  DFMA R78, R208, 2, R212 ;  /* 0x40000000d04e782b */ /* 0x000fe400000000d4 */
[----:B------:R-:W-:Y:S02]  /*1000*/  DFMA R80, R162, R80, R182 ;  /* 0x00000050a250722b */ /* 0x000fe400000000b6 */
[----:B------:R-:W-:Y:S01]  /*1010*/  DMUL R84, R84, R18 ;  /* 0x0000001254547228 */ /* 0x000fe20000000000 */
[----:B------:R-:W2:Y:S01]  /*1020*/  LDG.E.64.CONSTANT R182, desc[UR6][R118.64+-0x20] ;  /* 0xffffe00676b67981 */ /* 0x000ea2000c1e9b00 */
[----:B------:R-:W-:-:S02]  /*1030*/  DADD R66, -R90, R66 ;  /* 0x000000005a427229 */ /* 0x000fc40000000142 */
[----:B------:R-:W-:Y:S02]  /*1040*/  DMUL R120, R120, UR8 ;  /* 0x0000000878787c28 */ /* 0x000fe40008000000 */
[----:B------:R-:W-:Y:S02]  /*1050*/  DMUL R78, R78, R210 ;  /* 0x000000d24e4e7228 */ /* 0x000fe40000000000 */
[----:B------:R-:W-:Y:S02]  /*1060*/  DFMA R170, R84, R64, R80 ;  /* 0x0000004054aa722b */ /* 0x000fe40000000050 */
[----:B------:R-:W-:Y:S02]  /*1070*/  DADD R64, R32, -R74 ;  /* 0x0000000020407229 */ /* 0x000fe4000000084a */
[----:B------:R-:W-:Y:S02]  /*1080*/  DMUL R74, R66, UR8 ;  /* 0x00000008424a7c28 */ /* 0x000fe40008000000 */
[----:B------:R-:W-:Y:S01]  /*1090*/  DFMA R72, R72, UR10, R120 ;  /* 0x0000000a48487c2b */ /* 0x000fe20008000078 */
[----:B------:R-:W3:Y:S01]  /*10a0*/  LDG.E.64.CONSTANT R66, desc[UR6][R214.64] ;  /* 0x00000006d6427981 */ /* 0x000ee2000c1e9b00 */
[----:B------:R-:W-:-:S02]  /*10b0*/  DMUL R138, R208, R224 ;  /* 0x000000e0d08a7228 */ /* 0x000fc40000000000 */
[----:B------:R-:W-:Y:S01]  /*10c0*/  DMUL R78, R78, R106 ;  /* 0x0000006a4e4e7228 */ /* 0x000fe20000000000 */
[----:B------:R-:W3:Y:S01]  /*10d0*/  LDG.E.64.CONSTANT R120, desc[UR6][R164.64] ;  /* 0x00000006a4787981 */ /* 0x000ee2000c1e9b00 */
[----:B------:R-:W-:Y:S02]  /*10e0*/  DFMA R64, R64, UR10, R74 ;  /* 0x0000000a40407c2b */ /* 0x000fe4000800004a */
[----:B------:R-:W-:Y:S02]  /*10f0*/  DMUL R74, R236, R70 ;  /* 0x00000046ec4a7228 */ /* 0x000fe40000000000 */
[----:B------:R-:W-:Y:S01]  /*1100*/  DMUL R138, R106, R138 ;  /* 0x0000008a6a8a7228 */ /* 0x000fe20000000000 */
[----:B------:R-:W4:Y:S01]  /*1110*/  LDG.E.64.CONSTANT R70, desc[UR6][R172.64] ;  /* 0x00000006ac467981 */ /* 0x000f22000c1e9b00 */
[----:B------:R-:W-:-:S03]  /*1120*/  DMUL R72, R78, R72 ;  /* 0x000000484e487228 */ /* 0x000fc60000000000 */
[----:B------:R-:W4:Y:S01]  /*1130*/  LDG.E.64.CONSTANT R78, desc[UR6][R146.64] ;  /* 0x00000006924e7981 */ /* 0x000f22000c1e9b00 */
[----:B------:R-:W-:Y:S02]  /*1140*/  DADD R80, -R50, R86 ;  /* 0x0000000032507229 */ /* 0x000fe40000000156 */
[----:B------:R-:W-:Y:S01]  /*1150*/  DMUL R64, R138, R64 ;  /* 0x000000408a407228 */ /* 0x000fe20000000000 */
[----:B------:R-:W4:Y:S01]  /*1160*/  LDG.E.64.CONSTANT R86, desc[UR6][R214.64+-0x21d800] ;  /* 0xde280006d6567981 */ /* 0x000f22000c1e9b00 */
[----:B------:R-:W-:Y:S02]  /*1170*/  DMUL R72, R72, R162 ;  /* 0x000000a248487228 */ /* 0x000fe40000000000 */
[----:B------:R-:W-:Y:S01]  /*1180*/  DMUL R236, R74, R236 ;  /* 0x000000ec4aec7228 */ /* 0x000fe20000000000 */
[----:B------:R-:W4:Y:S01]  /*1190*/  LDG.E.64.CONSTANT R74, desc[UR6][R174.64] ;  /* 0x00000006ae4a7981 */ /* 0x000f22000c1e9b00 */
[----:B------:R-:W-:Y:S02]  /*11a0*/  DMUL R210, R212, R210 ;  /* 0x000000d2d4d27228 */ /* 0x000fe40000000000 */
[----:B------:R-:W-:-:S02]  /*11b0*/  DADD R84, R88, -R204 ;  /* 0x0000000058547229 */ /* 0x000fc400000008cc */
[----:B------:R-:W-:Y:S01]  /*11c0*/  DMUL R212, R80, UR8 ;  /* 0x0000000850d47c28 */ /* 0x000fe20008000000 */
[----:B------:R-:W4:Y:S01]  /*11d0*/  LDG.E.64.CONSTANT R214, desc[UR6][R242.64+0x16a310] ;  /* 0x16a31006f2d67981 */ /* 0x000f22000c1e9b00 */
[----:B------:R-:W-:Y:S02]  /*11e0*/  DFMA R204, R22, R72, R64 ;  /* 0x0000004816cc722b */ /* 0x000fe40000000040 */
[----:B------:R-:W-:Y:S01]  /*11f0*/  DADD R72, -R38, R68 ;  /* 0x0000000026487229 */ /* 0x000fe20000000144 */
[----:B------:R-:W4:Y:S04]  /*1200*/  LDG.E.64.CONSTANT R80, desc[UR6][R146.64+-0x21d800] ;  /* 0xde28000692507981 */ /* 0x000f28000c1e9b00 */
[----:B------:R-:W4:Y:S01]  /*1210*/  LDG.E.64.CONSTANT R64, desc[UR6][R164.64+-0x21d800] ;  /* 0xde280006a4407981 */ /* 0x000f22000c1e9b00 */
[----:B------:R-:W-:-:S02]  /*1220*/  DMUL R206, R208, R206 ;  /* 0x000000ced0ce7228 */ /* 0x000fc40000000000 */
[----:B------:R-:W-:Y:S01]  /*1230*/  DFMA R212, R84, UR10, R212 ;  /* 0x0000000a54d47c2b */ /* 0x000fe200080000d4 */
[----:B------:R-:W4:Y:S01]  /*1240*/  LDG.E.64.CONSTANT R68, desc[UR6][R174.64+-0x21d800] ;  /* 0xde280006ae447981 */ /* 0x000f22000c1e9b00 */
[----:B------:R-:W-:Y:S02]  /*1250*/  DADD R84, R48, -R82 ;  /* 0x0000000030547229 */ /* 0x000fe40000000852 */
[----:B------:R-:W-:Y:S01]  /*1260*/  DMUL R208, R72, UR8 ;  /* 0x0000000848d07c28 */ /* 0x000fe20008000000 */
[----:B------:R-:W4:Y:S01]  /*1270*/  LDG.E.64.CONSTANT R72, desc[UR6][R172.64+-0x21d800] ;  /* 0xde280006ac487981 */ /* 0x000f22000c1e9b00 */
[----:B------:R-:W-:Y:S02]  /*1280*/  DADD R82, -R94, R180 ;  /* 0x000000005e527229 */ /* 0x000fe400000001b4 */
[----:B------:R-:W-:-:S04]  /*1290*/  DADD R196, R36, -R196 ;  /* 0x0000000024c47229 */ /* 0x000fc800000008c4 */
[----:B------:R-:W-:Y:S02]  /*12a0*/  DFMA R180, R84, UR10, R208 ;  /* 0x0000000a54b47c2b */ /* 0x000fe400080000d0 */
[----:B------:R-:W-:Y:S02]  /*12b0*/  DFMA R208, R110, 2, R60 ;  /* 0x400000006ed0782b */ /* 0x000fe4000000003c */
[----:B------:R-:W-:Y:S02]  /*12c0*/  DMUL R82, R82, UR8 ;  /* 0x0000000852527c28 */ /* 0x000fe40008000000 */
[----:B------:R-:W-:-:S04]  /*12d0*/  DMUL R84, R110, R116 ;  /* 0x000000746e547228 */ /* 0x000fc80000000000 */
[----:B------:R-:W-:Y:S02]  /*12e0*/  DMUL R208, R208, R104 ;  /* 0x00000068d0d07228 */ /* 0x000fe40000000000 */
[----:B------:R-:W-:Y:S02]  /*12f0*/  DFMA R196, R196, UR10, R82 ;  /* 0x0000000ac4c47c2b */ /* 0x000fe40008000052 */
[----:B------:R-:W4:Y:S01]  /*1300*/  LDG.E.64.CONSTANT R82, desc[UR6][R108.64] ;  /* 0x000000066c527981 */ /* 0x000f22000c1e9b00 */
[----:B------:R-:W-:-:S03]  /*1310*/  DMUL R206, R106, R206 ;  /* 0x000000ce6ace7228 */ /* 0x000fc60000000000 */
[----:B------:R-:W-:Y:S02]  /*1320*/  DMUL R116, R208, R178 ;  /* 0x000000b2d0747228 */ /* 0x000fe40000000000 */
[----:B------:R-:W-:Y:S02]  /*1330*/  DADD R208, -R54, R130 ;  /* 0x0000000036d07229 */ /* 0x000fe40000000182 */
[----:B------:R-:W-:Y:S01]  /*1340*/  DMUL R130, R178, R84 ;  /* 0x00000054b2827228 */ /* 0x000fe20000000000 */
[----:B------:R0:W4:Y:S01]  /*1350*/  LDG.E.64.CONSTANT R84, desc[UR6][R108.64+-0x21d800] ;  /* 0xde2800066c547981 */ /* 0x000122000c1e9b00 */
[----:B------:R-:W-:Y:S02]  /*1360*/  DMUL R206, R206, R212 ;  /* 0x000000d4cece7228 */ /* 0x000fe40000000000 */
[----:B------:R-:W-:Y:S01]  /*1370*/  DMUL R116, R116, R180 ;  /* 0x000000b474747228 */ /* 0x000fe20000000000 */
[----:B------:R-:W4:Y:S01]  /*1380*/  LDG.E.64.CONSTANT R212, desc[UR6][R242.64+0x167d10] ;  /* 0x167d1006f2d47981 */ /* 0x000f22000c1e9b00 */
[----:B------:R-:W-:-:S02]  /*1390*/  DMUL R208, R208, UR8 ;  /* 0x00000008d0d07c28 */ /* 0x000fc40008000000 */
[----:B------:R-:W-:Y:S02]  /*13a0*/  DADD R180, R92, -R150 ;  /* 0x000000005cb47229 */ /* 0x000fe40000000896 */
[----:B------:R-:W-:Y:S02]  /*13b0*/  DMUL R112, R110, R112 ;  /* 0x000000706e707228 */ /* 0x000fe40000000000 */
[----:B------:R-:W-:Y:S02]  /*13c0*/  DMUL R110, R130, R196 ;  /* 0x000000c4826e7228 */ /* 0x000fe40000000000 */
[----:B------:R-:W-:Y:S02]  /*13d0*/  DMUL R150, R106, R210 ;  /* 0x000000d26a967228 */ /* 0x000fe40000000000 */
[----:B------:R-:W-:Y:S01]  /*13e0*/  DFMA R196, R22, R206, R204 ;  /* 0x000000ce16c4722b */ /* 0x000fe200000000cc */
[----:B------:R-:W4:Y:S01]  /*13f0*/  LDG.E.64.CONSTANT R210, desc[UR6][R154.64+0x16a310] ;  /* 0x16a310069ad27981 */ /* 0x000f22000c1e9b00 */
[----:B------:R-:W-:-:S03]  /*1400*/  DFMA R106, R180, UR10, R208 ;  /* 0x0000000ab46a7c2b */ /* 0x000fc600080000d0 */
[----:B------:R-:W4:Y:S04]  /*1410*/  LDG.E.64.CONSTANT R208, desc[UR6][R154.64+0x169990] ;  /* 0x169990069ad07981 */ /* 0x000f28000c1e9b00 */
[----:B------:R-:W4:Y:S01]  /*1420*/  LDG.E.64.CONSTANT R204, desc[UR6][R154.64+0x168690] ;  /* 0x168690069acc7981 */ /* 0x000f22000c1e9b00 */
[----:B------:R-:W-:Y:S02]  /*1430*/  DMUL R116, R162, R116 ;  /* 0x00000074a2747228 */ /* 0x000fe40000000000 */
[----:B------:R-:W-:Y:S01]  /*1440*/  DMUL R180, R60, R104 ;  /* 0x000000683cb47228 */ /* 0x000fe20000000000 */
[----:B------:R-:W4:Y:S01]  /*1450*/  LDG.E.64.CONSTANT R206, desc[UR6][R154.64+0x167d10] ;  /* 0x167d10069ace7981 */ /* 0x000f22000c1e9b00 */
[----:B0-----:R-:W-:Y:S02]  /*1460*/  DADD R108, -R42, R200 ;  /* 0x000000002a6c7229 */ /* 0x001fe400000001c8 */
[----:B------:R-:W-:-:S02]  /*1470*/  DFMA R60, R222, 2, R202 ;  /* 0x40000000de3c782b */ /* 0x000fc400000000ca */
[----:B------:R-:W-:Y:S02]  /*1480*/  DMUL R112, R178, R112 ;  /* 0x00000070b2707228 */ /* 0x000fe40000000000 */
[----:B------:R-:W-:Y:S02]  /*1490*/  DFMA R104, R22, R116, R110 ;  /* 0x000000741668722b */ /* 0x000fe4000000006e */
[----:B------:R-:W-:Y:S01]  /*14a0*/  DADD R224, R52, -R114 ;  /* 0x0000000034e07229 */ /* 0x000fe20000000872 */
[----:B------:R-:W4:Y:S01]  /*14b0*/  LDG.E.64.CONSTANT R116, desc[UR6][R154.64+0x169970] ;  /* 0x169970069a747981 */ /* 0x000f22000c1e9b00 */
[----:B------:R-:W-:Y:S02]  /*14c0*/  DMUL R108, R108, UR8 ;  /* 0x000000086c6c7c28 */ /* 0x000fe40008000000 */
[----:B------:R-:W-:Y:S01]  /*14d0*/  DMUL R60, R60, R198 ;  /* 0x000000c63c3c7228 */ /* 0x000fe20000000000 */
[----:B------:R-:W4:Y:S01]  /*14e0*/  LDG.E.64.CONSTANT R114, desc[UR6][R154.64+0x168670] ;  /* 0x168670069a727981 */ /* 0x000f22000c1e9b00 */
[----:B------:R-:W-:-:S02]  /*14f0*/  DMUL R200, R112, R106 ;  /* 0x0000006a70c87228 */ /* 0x000fc40000000000 */
[----:B------:R-:W-:Y:S01]  /*1500*/  DADD R194, -R98, R194 ;  /* 0x0000000062c27229 */ /* 0x000fe200000001c2 */
[----:B------:R-:W4:Y:S01]  /*1510*/  LDG.E.64.CONSTANT R112, desc[UR6][R154.64+0x16a2f0] ;  /* 0x16a2f0069a707981 */ /* 0x000f22000c1e9b00 */
[----:B------:R-:W-:Y:S02]  /*1520*/  DFMA R224, R224, UR10, R108 ;  /* 0x0000000ae0e07c2b */ /* 0x000fe4000800006c */
[----:B------:R-:W-:Y:S01]  /*1530*/  DMUL R60, R60, R238 ;  /* 0x000000ee3c3c7228 */ /* 0x000fe20000000000 */
[----:B------:R-:W4:Y:S04]  /*1540*/  LDG.E.64.CONSTANT R110, desc[UR6][R154.64+0x167cf0] ;  /* 0x167cf0069a6e7981 */ /* 0x000f28000c1e9b00 */
[----:B------:R-:W4:Y:S04]  /*1550*/  LDG.E.64.CONSTANT R108, desc[UR6][R242.64+0x169970] ;  /* 0x16997006f26c7981 */ /* 0x000f28000c1e9b00 */
[----:B------:R-:W4:Y:S01]  /*1560*/  LDG.E.64.CONSTANT R106, desc[UR6][R242.64+0x168670] ;  /* 0x16867006f26a7981 */ /* 0x000f22000c1e9b00 */
[----:B------:R-:W-:-:S02]  /*1570*/  DADD R228, R40, -R142 ;  /* 0x0000000028e47229 */ /* 0x000fc4000000088e */
[----:B------:R-:W-:Y:S02]  /*1580*/  DFMA R200, R22, R200, R104 ;  /* 0x000000c816c8722b */ /* 0x000fe40000000068 */
[----:B------:R-:W-:Y:S01]  /*1590*/  DMUL R224, R60, R224 ;  /* 0x000000e03ce07228 */ /* 0x000fe20000000000 */
[----:B------:R-:W4:Y:S01]  /*15a0*/  LDG.E.64.CONSTANT R104, desc[UR6][R242.64+0x16a2f0] ;  /* 0x16a2f006f2687981 */ /* 0x000f22000c1e9b00 */
[----:B------:R-:W-:Y:S02]  /*15b0*/  DMUL R142, R194, UR8 ;  /* 0x00000008c28e7c28 */ /* 0x000fe40008000000 */
[----:B------:R-:W-:Y:S01]  /*15c0*/  DADD R194, -R58, R132 ;  /* 0x000000003ac27229 */ /* 0x000fe20000000184 */
[----:B------:R-:W4:Y:S01]  /*15d0*/  LDG.E.64.CONSTANT R60, desc[UR6][R242.64+0x167cf0] ;  /* 0x167cf006f23c7981 */ /* 0x000f22000c1e9b00 */
[----:B------:R-:W-:Y:S02]  /*15e0*/  DMUL R218, R222, R218 ;  /* 0x000000dadeda7228 */ /* 0x000fe40000000000 */
[----:B------:R-:W-:-:S02]  /*15f0*/  DADD R134, R96, -R134 ;  /* 0x0000000060867229 */ /* 0x000fc40000000886 */
[----:B------:R-:W-:Y:S02]  /*1600*/  DFMA R132, R228, UR10, R142 ;  /* 0x0000000ae4847c2b */ /* 0x000fe4000800008e */
[----:B------:R-:W-:Y:S01]  /*1610*/  DMUL R194, R194, UR8 ;  /* 0x00000008c2c27c28 */ /* 0x000fe20008000000 */
[----:B------:R-:W4:Y:S01]  /*1620*/  LDG.E.64.CONSTANT R142, desc[UR6][R242.64+0x169988] ;  /* 0x16998806f28e7981 */ /* 0x000f22000c1e9b00 */
[----:B------:R-:W-:Y:S02]  /*1630*/  DMUL R240, R238, R218 ;  /* 0x000000daeef07228 */ /* 0x000fe40000000000 */
[----:B------:R-:W-:Y:S01]  /*1640*/  DMUL R216, R222, R216 ;  /* 0x000000d8ded87228 */ /* 0x000fe20000000000 */
[----:B------:R-:W4:Y:S03]  /*1650*/  LDG.E.64.CONSTANT R218, desc[UR6][R154.64+0x168688] ;  /* 0x168688069ada7981 */ /* 0x000f26000c1e9b00 */
[----:B------:R-:W-:Y:S01]  /*1660*/  DFMA R194, R134, UR10, R194 ;  /* 0x0000000a86c27c2b */ /* 0x000fe200080000c2 */
[----:B------:R-:W4:Y:S01]  /*1670*/  LDG.E.64.CONSTANT R222, desc[UR6][R154.64+0x169988] ;  /* 0x169988069ade7981 */ /* 0x000f22000c1e9b00 */
[----:B------:R-:W-:-:S02]  /*1680*/  DMUL R134, R224, R220 ;  /* 0x000000dce0867228 */ /* 0x000fc40000000000 */
[----:B------:R-:W-:Y:S01]  /*1690*/  DMUL R132, R240, R132 ;  /* 0x00000084f0847228 */ /* 0x000fe20000000000 */
[----:B------:R-:W4:Y:S01]  /*16a0*/  LDG.E.64.CONSTANT R224, desc[UR6][R154.64+0x16a308] ;  /* 0x16a308069ae07981 */ /* 0x000f22000c1e9b00 */
[----:B------:R-:W-:-:S03]  /*16b0*/  DADD R200, R196, R200 ;  /* 0x00000000c4c87229 */ /* 0x000fc600000000c8 */
[----:B------:R-:W4:Y:S03]  /*16c0*/  LDG.E.64.CONSTANT R220, desc[UR6][R154.64+0x167d08] ;  /* 0x167d08069adc7981 */ /* 0x000f26000c1e9b00 */
[----:B------:R-:W-:Y:S01]  /*16d0*/  DFMA R196, R22, R134, R132 ;  /* 0x0000008616c4722b */ /* 0x000fe20000000084 */
[----:B------:R-:W4:Y:S04]  /*16e0*/  LDG.E.64.CONSTANT R228, desc[UR6][R242.64+0x167d08] ;  /* 0x167d0806f2e47981 */ /* 0x000f28000c1e9b00 */
[----:B------:R-:W4:Y:S04]  /*16f0*/  LDG.E.64.CONSTANT R134, desc[UR6][R242.64+0x168688] ;  /* 0x16868806f2867981 */ /* 0x000f28000c1e9b00 */
[----:B------:R-:W4:Y:S01]  /*1700*/  LDG.E.64.CONSTANT R132, desc[UR6][R242.64+0x16a308] ;  /* 0x16a30806f2847981 */ /* 0x000f22000c1e9b00 */
[----:B------:R-:W-:-:S08]  /*1710*/  DMUL R216, R238, R216 ;  /* 0x000000d8eed87228 */ /* 0x000fd00000000000 */
[----:B------:R-:W-:Y:S02]  /*1720*/  DMUL R194, R216, R194 ;  /* 0x000000c2d8c27228 */ /* 0x000fe40000000000 */
[----:B------:R-:W-:Y:S02]  /*1730*/  DADD R216, -R144, R160 ;  /* 0x0000000090d87229 */ /* 0x000fe400000001a0 */
[----:B------:R-:W-:-:S06]  /*1740*/  DADD R234, -R14, R10 ;  /* 0x000000000eea7229 */ /* 0x000fcc000000010a */
[----:B------:R-:W-:Y:S02]  /*1750*/  DMUL R216, R216, UR8 ;  /* 0x00000008d8d87c28 */ /* 0x000fe40008000000 */
[----:B------:R-:W-:Y:S02]  /*1760*/  DADD R152, -R62, R152 ;  /* 0x000000003e987229 */ /* 0x000fe40000000198 */
[----:B------:R-:W-:Y:S02]  /*1770*/  DFMA R194, R22, R194, R196 ;  /* 0x000000c216c2722b */ /* 0x000fe400000000c4 */
[----:B------:R-:W-:Y:S02]  /*1780*/  DFMA R196, R192, 2, R184 ;  /* 0x40000000c0c4782b */ /* 0x000fe400000000b8 */
[----:B------:R-:W-:Y:S02]  /*1790*/  DFMA R216, R234, UR10, R216 ;  /* 0x0000000aead87c2b */ /* 0x000fe400080000d8 */
[----:B------:R-:W-:-:S02]  /*17a0*/  DADD R234, -R46, R136 ;  /* 0x000000002eea7229 */ /* 0x000fc40000000188 */
[----:B------:R-:W-:Y:S02]  /*17b0*/  DADD R168, -R102, R168 ;  /* 0x0000000066a87229 */ /* 0x000fe400000001a8 */
[----:B------:R-:W-:Y:S02]  /*17c0*/  DADD R140, R100, -R140 ;  /* 0x00000000648c7229 */ /* 0x000fe4000000088c */
[----:B------:R-:W-:Y:S02]  /*17d0*/  DMUL R152, R152, UR8 ;  /* 0x0000000898987c28 */ /* 0x000fe40008000000 */
[----:B------:R-:W-:Y:S02]  /*17e0*/  DADD R158, R56, -R158 ;  /* 0x00000000389e7229 */ /* 0x000fe4000000089e */
[----:B------:R-:W-:Y:S02]  /*17f0*/  DMUL R234, R234, UR8 ;  /* 0x00000008eaea7c28 */ /* 0x000fe40008000000 */
[----:B------:R-:W-:-:S02]  /*1800*/  DMUL R196, R196, R186 ;  /* 0x000000bac4c47228 */ /* 0x000fc40000000000 */
[----:B------:R-:W-:Y:S02]  /*1810*/  DADD R156, R44, -R156 ;  /* 0x000000002c9c7229 */ /* 0x000fe4000000089c */
[----:B------:R-:W-:Y:S02]  /*1820*/  DMUL R168, R168, UR8 ;  /* 0x00000008a8a87c28 */ /* 0x000fe40008000000 */
[----:B------:R-:W-:Y:S02]  /*1830*/  DFMA R140, R140, UR10, R152 ;  /* 0x0000000a8c8c7c2b */ /* 0x000fe40008000098 */
[----:B------:R-:W-:Y:S02]  /*1840*/  DADD R152, R52, -R56 ;  /* 0x0000000034987229 */ /* 0x000fe40000000838 */
[----:B------:R-:W-:Y:S02]  /*1850*/  DFMA R158, R158, UR10, R234 ;  /* 0x0000000a9e9e7c2b */ /* 0x000fe400080000ea */
[----:B------:R-:W-:Y:S01]  /*1860*/  DMUL R196, R196, R226 ;  /* 0x000000e2c4c47228 */ /* 0x000fe20000000000 */
[----:B------:R-:W4:Y:S01]  /*1870*/  LDG.E.64.CONSTANT R234, desc[UR6][R242.64+0x168678] ;  /* 0x16867806f2ea7981 */ /* 0x000f22000c1e9b00 */
[----:B------:R-:W-:-:S02]  /*1880*/  DFMA R156, R156, UR10, R168 ;  /* 0x0000000a9c9c7c2b */ /* 0x000fc400080000a8 */
[----:B------:R-:W-:Y:S02]  /*1890*/  DMUL R168, R192, R190 ;  /* 0x000000bec0a87228 */ /* 0x000fe40000000000 */
[----:B------:R-:W-:Y:S02]  /*18a0*/  DMUL R184, R184, R186 ;  /* 0x000000bab8b87228 */ /* 0x000fe40000000000 */
[----:B------:R-:W-:Y:S02]  /*18b0*/  DMUL R186, R152, UR8 ;  /* 0x0000000898ba7c28 */ /* 0x000fe40008000000 */
[----:B------:R-:W-:Y:S02]  /*18c0*/  DMUL R158, R196, R158 ;  /* 0x0000009ec49e7228 */ /* 0x000fe40000000000 */
[----:B------:R-:W-:Y:S01]  /*18d0*/  DADD R152, R76, -R48 ;  /* 0x000000004c987229 */ /* 0x000fe20000000830 */
[----:B------:R-:W4:Y:S01]  /*18e0*/  LDG.E.64.CONSTANT R196, desc[UR6][R146.64+-0x16a300] ;  /* 0xe95d000692c47981 */ /* 0x000f22000c1e9b00 */
[----:B------:R-:W-:-:S02]  /*18f0*/  DMUL R168, R226, R168 ;  /* 0x000000a8e2a87228 */ /* 0x000fc40000000000 */
[----:B------:R-:W-:Y:S02]  /*1900*/  DMUL R188, R192, R188 ;  /* 0x000000bcc0bc7228 */ /* 0x000fe40000000000 */
[----:B------:R-:W-:Y:S01]  /*1910*/  DADD R190, R34, -R38 ;  /* 0x0000000022be7229 */ /* 0x000fe20000000826 */
[----:B------:R-:W4:Y:S01]  /*1920*/  LDG.E.64.CONSTANT R192, desc[UR6][R146.64+-0x168680] ;  /* 0xe979800692c07981 */ /* 0x000f22000c1e9b00 */
[----:B------:R-:W-:Y:S02]  /*1930*/  DFMA R152, R152, UR10, R186 ;  /* 0x0000000a98987c2b */ /* 0x000fe400080000ba */
[----:B------:R-:W-:Y:S02]  /*1940*/  DADD R186, R40, -R44 ;  /* 0x0000000028ba7229 */ /* 0x000fe4000000082c */
[----:B------:R-:W-:-:S06]  /*1950*/  DMUL R188, R226, R188 ;  /* 0x000000bce2bc7228 */ /* 0x000fcc0000000000 */
[----:B------:R-:W-:Y:S02]  /*1960*/  DMUL R186, R186, UR8 ;  /* 0x00000008baba7c28 */ /* 0x000fe40008000000 */
[----:B------:R-:W-:Y:S02]  /*1970*/  DMUL R140, R188, R140 ;  /* 0x0000008cbc8c7228 */ /* 0x000fe40000000000 */
[----:B------:R-:W-:Y:S02]  /*1980*/  DADD R188, R98, -R102 ;  /* 0x0000000062bc7229 */ /* 0x000fe40000000866 */
[----:B--2---:R-:W-:Y:S02]  /*1990*/  DMUL R158, R158, R182 ;  /* 0x000000b69e9e7228 */ /* 0x004fe40000000000 */
[----:B------:R-:W-:Y:S02]  /*19a0*/  DMUL R182, R168, R156 ;  /* 0x0000009ca8b67228 */ /* 0x000fe40000000000 */
[----:B------:R-:W-:-:S06]  /*19b0*/  DADD R156, R32, -R36 ;  /* 0x00000000209c7229 */ /* 0x000fcc0000000824 */
[----:B------:R-:W-:Y:S02]  /*19c0*/  DFMA R158, R22, R158, R182 ;  /* 0x0000009e169e722b */ /* 0x000fe400000000b6 */
[----:B---3--:R-:W-:Y:S02]  /*19d0*/  DFMA R182, R120, 2, R66 ;  /* 0x4000000078b6782b */ /* 0x008fe40000000042 */
[----:B------:R-:W-:-:S06]  /*19e0*/  DFMA R156, R156, UR10, R186 ;  /* 0x0000000a9c9c7c2b */ /* 0x000fcc00080000ba */
[----:B----4-:R-:W-:Y:S02]  /*19f0*/  DMUL R182, R182, R70 ;  /* 0x00000046b6b67228 */ /* 0x010fe40000000000 */
[----:B------:R-:W-:Y:S02]  /*1a00*/  DMUL R186, R66, R78 ;  /* 0x0000004e42ba7228 */ /* 0x000fe40000000000 */
[----:B------:R-:W-:Y:S02]  /*1a10*/  DFMA R140, R22, R140, R158 ;  /* 0x0000008c168c722b */ /* 0x000fe4000000009e */
[----:B------:R-:W-:Y:S02]  /*1a20*/  DADD R158, R90, -R94 ;  /* 0x000000005a9e7229 */ /* 0x000fe4000000085e */
[----:B------:R-:W-:Y:S02]  /*1a30*/  DMUL R188, R188, UR8 ;  /* 0x00000008bcbc7c28 */ /* 0x000fe40008000000 */
[----:B------:R-:W-:-:S02]  /*1a40*/  DMUL R182, R182, R74 ;  /* 0x0000004ab6b67228 */ /* 0x000fc40000000000 */
[----:B------:R-:W-:-:S04]  /*1a50*/  DMUL R186, R74, R186 ;  /* 0x000000ba4aba7228 */ /* 0x000fc80000000000 */
[----:B------:R-:W-:Y:S02]  /*1a60*/  DFMA R158, R158, UR10, R188 ;  /* 0x0000000a9e9e7c2b */ /* 0x000fe400080000bc */
[----:B------:R-:W-:Y:S02]  /*1a70*/  DMUL R182, R182, R152 ;  /* 0x00000098b6b67228 */ /* 0x000fe40000000000 */
[----:B------:R-:W-:Y:S02]  /*1a80*/  DMUL R156, R186, R156 ;  /* 0x0000009cba9c7228 */ /* 0x000fe40000000000 */
[----:B------:R-:W-:Y:S02]  /*1a90*/  DADD R152, R42, -R46 ;  /* 0x000000002a987229 */ /* 0x000fe4000000082e */
[----:B------:R-:W-:Y:S02]  /*1aa0*/  DMUL R188, R86, R80 ;  /* 0x0000005056bc7228 */ /* 0x000fe40000000000 */
[----:B------:R-:W-:-:S04]  /*1ab0*/  DFMA R186, R64, 2, R86 ;  /* 0x4000000040ba782b */ /* 0x000fc80000000056 */
[----:B------:R-:W-:Y:S02]  /*1ac0*/  DMUL R152, R152, UR8 ;  /* 0x0000000898987c28 */ /* 0x000fe40008000000 */
[----:B------:R-:W-:Y:S02]  /*1ad0*/  DMUL R188, R68, R188 ;  /* 0x000000bc44bc7228 */ /* 0x000fe40000000000 */
[----:B------:R-:W-:Y:S02]  /*1ae0*/  DMUL R186, R186, R72 ;  /* 0x00000048baba7228 */ /* 0x000fe40000000000 */
[----:B------:R-:W-:Y:S02]  /*1af0*/  DMUL R156, R22, R156 ;  /* 0x0000009c169c7228 */ /* 0x000fe40000000000 */
[----:B------:R-:W-:Y:S02]  /*1b00*/  DFMA R152, R190, UR10, R152 ;  /* 0x0000000abe987c2b */ /* 0x000fe40008000098 */
[----:B------:R-:W-:-:S02]  /*1b10*/  DMUL R158, R188, R158 ;  /* 0x0000009ebc9e7228 */ /* 0x000fc40000000000 */
[----:B------:R-:W-:Y:S02]  /*1b20*/  DMUL R186, R186, R68 ;  /* 0x00000044baba7228 */ /* 0x000fe40000000000 */
[----:B------:R-:W-:Y:S02]  /*1b30*/  DADD R188, R96, -R100 ;  /* 0x0000000060bc7229 */ /* 0x000fe40000000864 */
[----:B------:R-:W-:Y:S02]  /*1b40*/  DFMA R156, R162, R182, R156 ;  /* 0x000000b6a29c722b */ /* 0x000fe4000000009c */
[----:B------:R-:W-:Y:S02]  /*1b50*/  DMUL R158, R22, R158 ;  /* 0x0000009e169e7228 */ /* 0x000fe40000000000 */
[----:B------:R-:W-:Y:S02]  /*1b60*/  DMUL R152, R186, R152 ;  /* 0x00000098ba987228 */ /* 0x000fe40000000000 */
[----:B------:R-:W-:-:S02]  /*1b70*/  DADD R186, R88, -R92 ;  /* 0x0000000058ba7229 */ /* 0x000fc4000000085c */
[----:B------:R-:W-:Y:S02]  /*1b80*/  DMUL R182, R188, UR8 ;  /* 0x00000008bcb67c28 */ /* 0x000fe40008000000 */
[----:B------:R-:W-:Y:S02]  /*1b90*/  DADD R190, R58, -R62 ;  /* 0x000000003abe7229 */ /* 0x000fe4000000083e */
[----:B------:R-:W-:Y:S02]  /*1ba0*/  DMUL R188, R66, R82 ;  /* 0x0000005242bc7228 */ /* 0x000fe40000000000 */
[----:B------:R-:W-:Y:S02]  /*1bb0*/  DADD R140, R194, R140 ;  /* 0x00000000c28c7229 */ /* 0x000fe4000000008c */
[----:B------:R-:W-:Y:S01]  /*1bc0*/  DFMA R186, R186, UR10, R182 ;  /* 0x0000000ababa7c2b */ /* 0x000fe200080000b6 */
[----:B------:R-:W2:Y:S01]  /*1bd0*/  LDG.E.64.CONSTANT R194, desc[UR6][R172.64+-0x16a300] ;  /* 0xe95d0006acc27981 */ /* 0x000ea2000c1e9b00 */
[----:B------:R-:W-:-:S02]  /*1be0*/  DFMA R152, R162, R152, R158 ;  /* 0x00000098a298722b */ /* 0x000fc4000000009e */
[----:B------:R-:W-:Y:S02]  /*1bf0*/  DADD R158, R50, -R54 ;  /* 0x00000000329e7229 */ /* 0x000fe40000000836 */
[----:B------:R-:W-:Y:S02]  /*1c00*/  DMUL R190, R190, UR8 ;  /* 0x00000008bebe7c28 */ /* 0x000fe40008000000 */
[----:B------:R-:W-:Y:S02]  /*1c10*/  DMUL R188, R74, R188 ;  /* 0x000000bc4abc7228 */ /* 0x000fe40000000000 */
[----:B------:R-:W-:Y:S02]  /*1c20*/  DMUL R182, R86, R84 ;  /* 0x0000005456b67228 */ /* 0x000fe40000000000 */
[----:B------:R-:W-:Y:S02]  /*1c30*/  DMUL R140, R140, UR8 ;  /* 0x000000088c8c7c28 */ /* 0x000fe40008000000 */
[----:B------:R-:W-:-:S02]  /*1c40*/  DFMA R158, R158, UR10, R190 ;  /* 0x0000000a9e9e7c2b */ /* 0x000fc400080000be */
[----:B------:R-:W-:Y:S02]  /*1c50*/  DFMA R156, R188, R186, R156 ;  /* 0x000000babc9c722b */ /* 0x000fe4000000009c */
[----:B------:R-:W-:Y:S02]  /*1c60*/  DMUL R182, R68, R182 ;  /* 0x000000b644b67228 */ /* 0x000fe40000000000 */
[----:B------:R-:W-:-:S04]  /*1c70*/  DFMA R200, R200, UR10, R140 ;  /* 0x0000000ac8c87c2b */ /* 0x000fc8000800008c */
[----:B------:R-:W-:Y:S02]  /*1c80*/  DADD R156, R156, R176 ;  /* 0x000000009c9c7229 */ /* 0x000fe400000000b0 */
[----:B------:R-:W-:Y:S02]  /*1c90*/  DFMA R152, R182, R158, R152 ;  /* 0x0000009eb698722b */ /* 0x000fe40000000098 */
[----:B------:R-:W-:Y:S01]  /*1ca0*/  DADD R140, R208, -R204 ;  /* 0x00000000d08c7229 */ /* 0x000fe200000008cc */
[----:B------:R-:W3:Y:S01]  /*1cb0*/  LDG.E.64.CONSTANT R158, desc[UR6][R154.64+0x168678] ;  /* 0x168678069a9e7981 */ /* 0x000ee2000c1e9b00 */
[----:B------:R-:W-:Y:S02]  /*1cc0*/  DADD R176, R232, -R230 ;  /* 0x00000000e8b07229 */ /* 0x000fe400000008e6 */
[----:B------:R-:W-:Y:S02]  /*1cd0*/  DMUL R180, R178, R180 ;  /* 0x000000b4b2b47228 */ /* 0x000fe40000000000 */
[----:B------:R-:W-:-:S02]  /*1ce0*/  DADD R178, R170, R152 ;  /* 0x00000000aab27229 */ /* 0x000fc40000000098 */
[----:B------:R-:W-:Y:S01]  /*1cf0*/  DADD R186, R210, -R206 ;  /* 0x00000000d2ba7229 */ /* 0x000fe200000008ce */
[----:B------:R-:W3:Y:S01]  /*1d00*/  LDG.E.64.CONSTANT R152, desc[UR6][R154.64+0x169978] ;  /* 0x169978069a987981 */ /* 0x000ee2000c1e9b00 */
[----:B------:R-:W-:Y:S02]  /*1d10*/  DMUL R182, R140, UR8 ;  /* 0x000000088cb67c28 */ /* 0x000fe40008000000 */
[----:B------:R-:W-:Y:S01]  /*1d20*/  DADD R170, R214, -R212 ;  /* 0x00000000d6aa7229 */ /* 0x000fe200000008d4 */
[----:B------:R-:W4:Y:S01]  /*1d30*/  LDG.E.64.CONSTANT R140, desc[UR6][R242.64+0x167cf8] ;  /* 0x167cf806f28c7981 */ /* 0x000f22000c1e9b00 */
[----:B------:R-:W-:-:S04]  /*1d40*/  DMUL R176, R176, UR8 ;  /* 0x00000008b0b07c28 */ /* 0x000fc80008000000 */
[----:B------:R-:W-:Y:S02]  /*1d50*/  DFMA R186, R186, UR10, R182 ;  /* 0x0000000ababa7c2b */ /* 0x000fe400080000b6 */
[----:B------:R-:W-:Y:S02]  /*1d60*/  DADD R182, R116, -R114 ;  /* 0x0000000074b67229 */ /* 0x000fe40000000872 */
[----:B------:R-:W-:Y:S02]  /*1d70*/  DFMA R170, R170, UR10, R176 ;  /* 0x0000000aaaaa7c2b */ /* 0x000fe400080000b0 */
[----:B------:R-:W-:Y:S01]  /*1d80*/  DMUL R188, R178, UR8 ;  /* 0x00000008b2bc7c28 */ /* 0x000fe20008000000 */
[----:B------:R-:W2:Y:S01]  /*1d90*/  LDG.E.64.CONSTANT R176, desc[UR6][R154.64+0x16a2f8] ;  /* 0x16a2f8069ab07981 */ /* 0x000ea2000c1e9b00 */
[----:B------:R-:W-:Y:S02]  /*1da0*/  DMUL R138, R138, R186 ;  /* 0x000000ba8a8a7228 */ /* 0x000fe40000000000 */
[----:B------:R-:W-:-:S02]  /*1db0*/  DADD R186, R112, -R110 ;  /* 0x0000000070ba7229 */ /* 0x000fc4000000086e */
[----:B------:R-:W-:Y:S02]  /*1dc0*/  DMUL R182, R182, UR8 ;  /* 0x00000008b6b67c28 */ /* 0x000fe40008000000 */
[----:B------:R-:W-:Y:S02]  /*1dd0*/  DMUL R150, R150, R170 ;  /* 0x000000aa96967228 */ /* 0x000fe40000000000 */
[----:B------:R-:W-:-:S04]  /*1de0*/  DADD R170, R108, -R106 ;  /* 0x000000006caa7229 */ /* 0x000fc8000000086a */
[----:B------:R-:W-:Y:S02]  /*1df0*/  DFMA R182, R186, UR10, R182 ;  /* 0x0000000abab67c2b */ /* 0x000fe400080000b6 */
[----:B------:R-:W-:Y:S02]  /*1e00*/  DADD R186, R104, -R60 ;  /* 0x0000000068ba7229 */ /* 0x000fe4000000083c */
[----:B------:R-:W-:Y:S02]  /*1e10*/  DMUL R178, R170, UR8 ;  /* 0x00000008aab27c28 */ /* 0x000fe40008000000 */
[----:B------:R-:W-:Y:S02]  /*1e20*/  DMUL R170, R24, R138 ;  /* 0x0000008a18aa7228 */ /* 0x000fe40000000000 */
[----:B------:R-:W-:Y:S02]  /*1e30*/  DMUL R182, R130, R182 ;  /* 0x000000b682b67228 */ /* 0x000fe40000000000 */
[----:B------:R-:W-:Y:S01]  /*1e40*/  DMUL R226, R226, R184 ;  /* 0x000000b8e2e27228 */ /* 0x000fe20000000000 */
[----:B------:R-:W4:Y:S01]  /*1e50*/  LDG.E.64.CONSTANT R130, desc[UR6][R164.64+-0x167d00] ;  /* 0xe9830006a4827981 */ /* 0x000f22000c1e9b00 */
[----:B------:R-:W-:-:S03]  /*1e60*/  DFMA R138, R186, UR10, R178 ;  /* 0x0000000aba8a7c2b */ /* 0x000fc600080000b2 */
[----:B------:R0:W2:Y:S01]  /*1e70*/  LDG.E.64.CONSTANT R184, desc[UR6][R154.64+0x167cf8] ;  /* 0x167cf8069ab87981 */ /* 0x0000a2000c1e9b00 */
[----:B------:R-:W-:Y:S02]  /*1e80*/  DMUL R182, R22, R182 ;  /* 0x000000b616b67228 */ /* 0x000fe40000000000 */
[----:B------:R-:W-:Y:S01]  /*1e90*/  DADD R212, R212, -R60 ;  /* 0x00000000d4d47229 */ /* 0x000fe2000000083c */
[----:B------:R-:W4:Y:S01]  /*1ea0*/  LDG.E.64.CONSTANT R178, desc[UR6][R174.64+-0x168680] ;  /* 0xe9798006aeb27981 */ /* 0x000f22000c1e9b00 */
[----:B------:R-:W-:Y:S02]  /*1eb0*/  DMUL R138, R180, R138 ;  /* 0x0000008ab48a7228 */ /* 0x000fe40000000000 */
[----:B------:R-:W-:Y:S01]  /*1ec0*/  DADD R60, R222, -R218 ;  /* 0x00000000de3c7229 */ /* 0x000fe200000008da */
[----:B------:R-:W4:Y:S01]  /*1ed0*/  LDG.E.64.CONSTANT R180, desc[UR6][R164.64+-0x168680] ;  /* 0xe9798006a4b47981 */ /* 0x000f22000c1e9b00 */
[----:B------:R-:W-:Y:S02]  /*1ee0*/  DMUL R198, R202, R198 ;  /* 0x000000c6cac67228 */ /* 0x000fe40000000000 */
[----:B0-----:R-:W-:Y:S01]  /*1ef0*/  DFMA R154, R156, UR10, R188 ;  /* 0x0000000a9c9a7c2b */ /* 0x001fe200080000bc */
[----:B------:R-:W4:Y:S01]  /*1f00*/  LDG.E.64.CONSTANT R186, desc[UR6][R164.64+-0x16a300] ;  /* 0xe95d0006a4ba7981 */ /* 0x000f22000c1e9b00 */
[----:B------:R-:W-:-:S02]  /*1f10*/  DMUL R136, R236, R216 ;  /* 0x000000d8ec887228 */ /* 0x000fc40000000000 */
[C---:B------:R-:W-:Y:S01]  /*1f20*/  DFMA R156, R162.reuse, R170, R150 ;  /* 0x000000aaa29c722b */ /* 0x040fe20000000096 */
[----:B------:R-:W4:Y:S04]  /*1f30*/  LDG.E.64.CONSTANT R236, desc[UR6][R242.64+0x169978] ;  /* 0x16997806f2ec7981 */ /* 0x000f28000c1e9b00 */
[----:B------:R-:W4:Y:S01]  /*1f40*/  LDG.E.64.CONSTANT R150, desc[UR6][R146.64+-0x167d00] ;  /* 0xe983000692967981 */ /* 0x000f22000c1e9b00 */
[----:B------:R-:W-:Y:S02]  /*1f50*/  DFMA R182, R162, R182, R138 ;  /* 0x000000b6a2b6722b */ /* 0x000fe4000000008a */
[----:B------:R-:W-:Y:S01]  /*1f60*/  DADD R138, R224, -R220 ;  /* 0x00000000e08a7229 */ /* 0x000fe200000008dc */
[----:B------:R-:W4:Y:S01]  /*1f70*/  LDG.E.64.CONSTANT R216, desc[UR6][R242.64+0x16a2f8] ;  /* 0x16a2f806f2d87981 */ /* 0x000f22000c1e9b00 */
[----:B------:R-:W-:-:S02]  /*1f80*/  DMUL R60, R60, UR8 ;  /* 0x000000083c3c7c28 */ /* 0x000fc40008000000 */
[----:B------:R-:W-:Y:S01]  /*1f90*/  DMUL R238, R238, R198 ;  /* 0x000000c6eeee7228 */ /* 0x000fe20000000000 */
[----:B------:R-:W4:Y:S01]  /*1fa0*/  LDG.E.64.CONSTANT R188, desc[UR6][R172.64+-0x168680] ;  /* 0xe9798006acbc7981 */ /* 0x000f22000c1e9b00 */
[----:B------:R-:W-:-:S03]  /*1fb0*/  DADD R202, R142, -R134 ;  /* 0x000000008eca7229 */ /* 0x000fc60000000886 */
[----:B------:R-:W4:Y:S01]  /*1fc0*/  LDG.E.64.CONSTANT R198, desc[UR6][R174.64+-0x167d00] ;  /* 0xe9830006aec67981 */ /* 0x000f22000c1e9b00 */
[----:B------:R-:W-:Y:S02]  /*1fd0*/  DFMA R138, R138, UR10, R60 ;  /* 0x0000000a8a8a7c2b */ /* 0x000fe4000800003c */
[----:B------:R-:W-:Y:S01]  /*1fe0*/  DADD R60, R132, -R228 ;  /* 0x00000000843c7229 */ /* 0x000fe200000008e4 */
[----:B------:R-:W4:Y:S01]  /*1ff0*/  LDG.E.64.CONSTANT R170, desc[UR6][R172.64+-0x167d00] ;  /* 0xe9830006acaa7981 */ /* 0x000f22000c1e9b00 */
[----:B------:R-:W-:Y:S02]  /*2000*/  DADD R232, R232, -R108 ;  /* 0x00000000e8e87229 */ /* 0x000fe4000000086c */
[----:B------:R-:W-:Y:S01]  /*2010*/  DMUL R202, R202, UR8 ;  /* 0x00000008caca7c28 */ /* 0x000fe20008000000 */
[----:B------:R-:W4:Y:S04]  /*2020*/  LDG.E.64.CONSTANT R164, desc[UR6][R164.64+-0x169980] ;  /* 0xe9668006a4a47981 */ /* 0x000f28000c1e9b00 */
[----:B------:R-:W4:Y:S04]  /*2030*/  LDG.E.64.CONSTANT R146, desc[UR6][R146.64+-0x169980] ;  /* 0xe966800692927981 */ /* 0x000f28000c1e9b00 */
[----:B------:R-:W4:Y:S01]  /*2040*/  LDG.E.64.CONSTANT R108, desc[UR6][R242.64+0xb3500] ;  /* 0x0b350006f26c7981 */ /* 0x000f22000c1e9b00 */
[----:B------:R-:W-:-:S02]  /*2050*/  DADD R156, R156, R182 ;  /* 0x000000009c9c7229 */ /* 0x000fc400000000b6 */
[----:B------:R-:W-:Y:S01]  /*2060*/  DADD R214, R214, -R104 ;  /* 0x00000000d6d67229 */ /* 0x000fe20000000868 */
[----:B------:R-:W4:Y:S01]  /*2070*/  LDG.E.64.CONSTANT R182, desc[UR6][R174.64+-0x16a300] ;  /* 0xe95d0006aeb67981 */ /* 0x000f22000c1e9b00 */
[----:B------:R-:W-:Y:S02]  /*2080*/  DFMA R202, R60, UR10, R202 ;  /* 0x0000000a3cca7c2b */ /* 0x000fe400080000ca */
[----:B------:R-:W-:Y:S01]  /*2090*/  DADD R208, R208, -R116 ;  /* 0x00000000d0d07229 */ /* 0x000fe20000000874 */
[----:B------:R-:W4:Y:S04]  /*20a0*/  LDG.E.64.CONSTANT R172, desc[UR6][R172.64+-0x169980] ;  /* 0xe9668006acac7981 */ /* 0x000f28000c1e9b00 */
[----:B------:R-:W4:Y:S04]  /*20b0*/  LDG.E.64.CONSTANT R60, desc[UR6][R242.64+0x2d0d00] ;  /* 0x2d0d0006f23c7981 */ /* 0x000f28000c1e9b00 */
[----:B------:R-:W4:Y:S04]  /*20c0*/  LDG.E.64.CONSTANT R174, desc[UR6][R174.64+-0x169980] ;  /* 0xe9668006aeae7981 */ /* 0x000f28000c1e9b00 */
[----:B------:R-:W4:Y:S04]  /*20d0*/  LDG.E.64.CONSTANT R104, desc[UR6][R242.64+0xb5b00] ;  /* 0x0b5b0006f2687981 */ /* 0x000f28000c1e9b00 */
[----:B------:R-:W4:Y:S01]  /*20e0*/  LDG.E.64.CONSTANT R116, desc[UR6][R242.64+0xb3e80] ;  /* 0x0b3e8006f2747981 */ /* 0x000f22000c1e9b00 */
[----:B------:R-:W-:-:S02]  /*20f0*/  DADD R230, R230, -R106 ;  /* 0x00000000e6e67229 */ /* 0x000fc4000000086a */
[----:B------:R-:W-:Y:S01]  /*2100*/  DADD R210, R210, -R112 ;  /* 0x00000000d2d27229 */ /* 0x000fe20000000870 */
[----:B------:R-:W4:Y:S01]  /*2110*/  LDG.E.64.CONSTANT R106, desc[UR6][R242.64+0x2d3300] ;  /* 0x2d330006f26a7981 */ /* 0x000f22000c1e9b00 */
[----:B------:R-:W-:-:S03]  /*2120*/  DADD R206, R206, -R110 ;  /* 0x00000000cece7229 */ /* 0x000fc6000000086e */
[----:B------:R-:W4:Y:S04]  /*2130*/  LDG.E.64.CONSTANT R112, desc[UR6][R242.64+0xb5180] ;  /* 0x0b518006f2707981 */ /* 0x000f28000c1e9b00 */
[----:B------:R-:W4:Y:S01]  /*2140*/  LDG.E.64.CONSTANT R110, desc[UR6][R242.64+0x2d1680] ;  /* 0x2d168006f26e7981 */ /* 0x000f22000c1e9b00 */
[----:B------:R-:W-:Y:S01]  /*2150*/  DADD R204, R204, -R114 ;  /* 0x00000000cccc7229 */ /* 0x000fe20000000872 */
[----:B------:R-:W-:-:S05]  /*2160*/  IADD3 R114, P0, PT, R122, R249, RZ ;  /* 0x000000f97a727210 */ /* 0x000fca0007f1e0ff */
[----:B------:R-:W-:-:S05]  /*2170*/  IMAD.X R115, R123, 0x1, R251, P0 ;  /* 0x000000017b737824 */ /* 0x000fca00000e06fb */
[----:B------:R-:W4:Y:S01]  /*2180*/  LDG.E.64 R190, desc[UR6][R114.64+0x169000] ;  /* 0x1690000672be7981 */ /* 0x000f22000c1e1b00 */
[----:B------:R-:W-:Y:S02]  /*2190*/  DMUL R20, R18, R20 ;  /* 0x0000001412147228 */ /* 0x000fe40000000000 */
[----:B------:R-:W-:Y:S02]  /*21a0*/  DMUL R138, R240, R138 ;  /* 0x0000008af08a7228 */ /* 0x000fe40000000000 */
[----:B------:R-:W-:-:S04]  /*21b0*/  DMUL R202, R238, R202 ;  /* 0x000000caeeca7228 */ /* 0x000fc80000000000 */
[----:B------:R-:W-:Y:S02]  /*21c0*/  DMUL R20, R20, R18 ;  /* 0x0000001214147228 */ /* 0x000fe40000000000 */
[----:B------:R-:W-:-:S08]  /*21d0*/  DMUL R138, R26, R138 ;  /* 0x0000008a1a8a7228 */ /* 0x000fd00000000000 */
[----:B------:R-:W-:Y:S02]  /*21e0*/  DFMA R138, R162, R138, R202 ;  /* 0x0000008aa28a722b */ /* 0x000fe400000000ca */
[----:B------:R-:W-:-:S08]  /*21f0*/  DADD R134, R134, -R234 ;  /* 0x0000000086867229 */ /* 0x000fd000000008ea */
[----:B------:R-:W-:-:S08]  /*2200*/  DMUL R134, R134, UR8 ;  /* 0x0000000886867c28 */ /* 0x000fd00008000000 */
[----:B------:R-:W-:Y:S01]  /*2210*/  DFMA R134, R230, UR10, R134 ;  /* 0x0000000ae6867c2b */ /* 0x000fe20008000086 */
[----:B------:R-:W-:Y:S02]  /*2220*/  IADD3 R118, P0, PT, R118, 0x8, RZ ;  /* 0x0000000876767810 */ /* 0x000fe40007f1e0ff */
[----:B------:R-:W-:-:S03]  /*2230*/  IADD3 R250, PT, PT, R250, 0x1, RZ ;  /* 0x00000001fafa7810 */ /* 0x000fc60007ffe0ff */
[----:B------:R-:W-:Y:S01]  /*2240*/  IMAD.X R119, RZ, RZ, R119, P0 ;  /* 0x000000ffff777224 */ /* 0x000fe200000e0677 */
[----:B------:R-:W-:Y:S01]  /*2250*/  ISETP.NE.AND P0, PT, R250, -0x4, PT ;  /* 0xfffffffcfa00780c */ /* 0x000fe20003f05270 */
[----:B---3--:R-:W-:Y:S02]  /*2260*/  DADD R18, R152, -R158 ;  /* 0x0000000098127229 */ /* 0x008fe4000000089e */
[----:B------:R-:W-:-:S06]  /*2270*/  DADD R152, R222, -R152 ;  /* 0x00000000de987229 */ /* 0x000fcc0000000898 */
[----:B------:R-:W-:Y:S02]  /*2280*/  DMUL R202, R18, UR8 ;  /* 0x0000000812ca7c28 */ /* 0x000fe40008000000 */
[----:B------:R-:W-:Y:S02]  /*2290*/  DMUL R152, R152, UR8 ;  /* 0x0000000898987c28 */ /* 0x000fe40008000000 */
[----:B------:R-:W-:-:S06]  /*22a0*/  DADD R158, R218, -R158 ;  /* 0x00000000da9e7229 */ /* 0x000fcc000000089e */
[----:B------:R-:W-:Y:S02]  /*22b0*/  DFMA R208, R208, UR10, R152 ;  /* 0x0000000ad0d07c2b */ /* 0x000fe40008000098 */
[----:B------:R-:W-:Y:S02]  /*22c0*/  DMUL R158, R158, UR8 ;  /* 0x000000089e9e7c28 */ /* 0x000fe40008000000 */
[----:B--2---:R-:W-:Y:S02]  /*22d0*/  DADD R18, R176, -R184 ;  /* 0x00000000b0127229 */ /* 0x004fe400000008b8 */
[----:B------:R-:W-:Y:S02]  /*22e0*/  DADD R176, R224, -R176 ;  /* 0x00000000e0b07229 */ /* 0x000fe400000008b0 */
[----:B----4-:R-:W-:-:S06]  /*22f0*/  DMUL R192, R180, R192 ;  /* 0x000000c0b4c07228 */ /* 0x010fcc0000000000 */
[----:B------:R-:W-:Y:S02]  /*2300*/  DMUL R176, R176, UR8 ;  /* 0x00000008b0b07c28 */ /* 0x000fe40008000000 */
[----:B------:R-:W-:Y:S02]  /*2310*/  DADD R142, R142, -R236 ;  /* 0x000000008e8e7229 */ /* 0x000fe400000008ec */
[----:B------:R-:W-:Y:S02]  /*2320*/  DMUL R150, R130, R150 ;  /* 0x0000009682967228 */ /* 0x000fe40000000000 */
[----:B------:R-:W-:Y:S02]  /*2330*/  DFMA R202, R18, UR10, R202 ;  /* 0x0000000a12ca7c2b */ /* 0x000fe400080000ca */
[----:B------:R-:W-:Y:S02]  /*2340*/  DADD R132, R132, -R216 ;  /* 0x0000000084847229 */ /* 0x000fe400000008d8 */
[----:B------:R-:W-:-:S02]  /*2350*/  DADD R216, R216, -R140 ;  /* 0x00000000d8d87229 */ /* 0x000fc4000000088c */
[----:B------:R-:W-:Y:S02]  /*2360*/  DADD R18, -R166, R148 ;  /* 0x00000000a6127229 */ /* 0x000fe40000000194 */
[----:B------:R-:W-:Y:S02]  /*2370*/  DADD R140, R228, -R140 ;  /* 0x00000000e48c7229 */ /* 0x000fe4000000088c */
[----:B------:R-:W-:Y:S02]  /*2380*/  DMUL R142, R142, UR8 ;  /* 0x000000088e8e7c28 */ /* 0x000fe40008000000 */
[----:B------:R-:W-:Y:S02]  /*2390*/  DFMA R210, R210, UR10, R176 ;  /* 0x0000000ad2d27c2b */ /* 0x000fe400080000b0 */
[----:B------:R-:W-:Y:S02]  /*23a0*/  DMUL R150, R150, R198 ;  /* 0x000000c696967228 */ /* 0x000fe40000000000 */
[----:B------:R-:W-:-:S02]  /*23b0*/  DMUL R192, R192, R178 ;  /* 0x000000b2c0c07228 */ /* 0x000fc40000000000 */
[----:B------:R-:W-:Y:S02]  /*23c0*/  DMUL R188, R180, R188 ;  /* 0x000000bcb4bc7228 */ /* 0x000fe40000000000 */
[----:B------:R-:W-:Y:S02]  /*23d0*/  DMUL R168, R168, R202 ;  /* 0x000000caa8a87228 */ /* 0x000fe40000000000 */
[----:B------:R-:W-:Y:S02]  /*23e0*/  DMUL R202, R18, UR8 ;  /* 0x0000000812ca7c28 */ /* 0x000fe40008000000 */
[----:B------:R-:W-:Y:S02]  /*23f0*/  DMUL R170, R130, R170 ;  /* 0x000000aa82aa7228 */ /* 0x000fe40000000000 */
[----:B------:R-:W-:Y:S02]  /*2400*/  DADD R18, -R16, R12 ;  /* 0x0000000010127229 */ /* 0x000fe4000000010c */
[----:B------:R-:W-:-:S02]  /*2410*/  DMUL R140, R140, UR8 ;  /* 0x000000088c8c7c28 */ /* 0x000fc40008000000 */
[----:B------:R-:W-:Y:S02]  /*2420*/  DMUL R130, R130, R198 ;  /* 0x000000c682827228 */ /* 0x000fe40000000000 */
[----:B------:R-:W-:Y:S02]  /*2430*/  DMUL R146, R164, R146 ;  /* 0x00000092a4927228 */ /* 0x000fe40000000000 */
[----:B------:R-:W-:Y:S02]  /*2440*/  DFMA R142, R232, UR10, R142 ;  /* 0x0000000ae88e7c2b */ /* 0x000fe4000800008e */
[----:B------:R-:W-:Y:S02]  /*2450*/  DMUL R150, R150, R210 ;  /* 0x000000d296967228 */ /* 0x000fe40000000000 */
[----:B------:R-:W-:Y:S02]  /*2460*/  DMUL R192, R192, R208 ;  /* 0x000000d0c0c07228 */ /* 0x000fe40000000000 */
[----:B------:R-:W-:-:S02]  /*2470*/  DMUL R188, R178, R188 ;  /* 0x000000bcb2bc7228 */ /* 0x000fc40000000000 */
[----:B------:R-:W-:Y:S02]  /*2480*/  DADD R16, -R108, R16 ;  /* 0x000000006c107229 */ /* 0x000fe40000000110 */
[----:B------:R-:W-:Y:S02]  /*2490*/  DADD R234, R236, -R234 ;  /* 0x00000000ecea7229 */ /* 0x000fe400000008ea */
[----:B------:R-:W-:Y:S02]  /*24a0*/  DMUL R170, R198, R170 ;  /* 0x000000aac6aa7228 */ /* 0x000fe40000000000 */
[----:B------:R-:W-:Y:S02]  /*24b0*/  DFMA R212, R212, UR10, R140 ;  /* 0x0000000ad4d47c2b */ /* 0x000fe4000800008c */
[----:B------:R-:W-:Y:S02]  /*24c0*/  DFMA R204, R204, UR10, R158 ;  /* 0x0000000acccc7c2b */ /* 0x000fe4000800009e */
[----:B------:R-:W-:-:S02]  /*24d0*/  DMUL R198, R198, R130 ;  /* 0x00000082c6c67228 */ /* 0x000fc40000000000 */
[----:B------:R-:W-:Y:S02]  /*24e0*/  DMUL R172, R164, R172 ;  /* 0x000000aca4ac7228 */ /* 0x000fe40000000000 */
[----:B------:R-:W-:Y:S02]  /*24f0*/  DMUL R146, R146, R174 ;  /* 0x000000ae92927228 */ /* 0x000fe40000000000 */
[----:B------:R-:W-:Y:S02]  /*2500*/  DMUL R130, R28, R150 ;  /* 0x000000961c827228 */ /* 0x000fe40000000000 */
[----:B------:R-:W-:Y:S02]  /*2510*/  DMUL R142, R188, R142 ;  /* 0x0000008ebc8e7228 */ /* 0x000fe40000000000 */
[----:B------:R-:W-:Y:S02]  /*2520*/  DMUL R140, R30, R192 ;  /* 0x000000c01e8c7228 */ /* 0x000fe40000000000 */
[----:B------:R-:W-:-:S02]  /*2530*/  DADD R14, R60, -R14 ;  /* 0x000000003c0e7229 */ /* 0x000fc4000000080e */
[----:B------:R-:W-:Y:S02]  /*2540*/  DMUL R16, R16, UR8 ;  /* 0x0000000810107c28 */ /* 0x000fe40008000000 */
[----:B------:R-:W-:Y:S02]  /*2550*/  DADD R12, -R104, R12 ;  /* 0x00000000680c7229 */ /* 0x000fe4000000010c */
[----:B------:R-:W-:Y:S02]  /*2560*/  DMUL R234, R234, UR8 ;  /* 0x00000008eaea7c28 */ /* 0x000fe40008000000 */
[----:B------:R-:W-:Y:S02]  /*2570*/  DADD R184, R220, -R184 ;  /* 0x00000000dcb87229 */ /* 0x000fe400000008b8 */
[----:B------:R-:W-:Y:S02]  /*2580*/  DADD R150, -R116, R166 ;  /* 0x0000000074967229 */ /* 0x000fe400000001a6 */
[----:B------:R-:W-:-:S02]  /*2590*/  DMUL R196, R186, R196 ;  /* 0x000000c4bac47228 */ /* 0x000fc40000000000 */
[----:B------:R-:W-:Y:S02]  /*25a0*/  DMUL R194, R186, R194 ;  /* 0x000000c2bac27228 */ /* 0x000fe40000000000 */
[----:B------:R-:W-:Y:S02]  /*25b0*/  DMUL R172, R174, R172 ;  /* 0x000000acaeac7228 */ /* 0x000fe40000000000 */
[----:B------:R-:W-:Y:S02]  /*25c0*/  DMUL R146, R146, R204 ;  /* 0x000000cc92927228 */ /* 0x000fe40000000000 */
[----:B------:R-:W-:Y:S02]  /*25d0*/  DMUL R186, R186, R182 ;  /* 0x000000b6baba7228 */ /* 0x000fe40000000000 */
[----:B------:R-:W-:Y:S02]  /*25e0*/  DFMA R140, R162, R140, R142 ;  /* 0x0000008ca28c722b */ /* 0x000fe4000000008e */
[----:B------:R-:W-:-:S02]  /*25f0*/  DFMA R14, R14, UR10, R16 ;  /* 0x0000000a0e0e7c2b */ /* 0x000fc40008000010 */
[----:B------:R-:W-:Y:S02]  /*2600*/  DADD R10, R106, -R10 ;  /* 0x000000006a0a7229 */ /* 0x000fe4000000080a */
[----:B------:R-:W-:Y:S02]  /*2610*/  DMUL R12, R12, UR8 ;  /* 0x000000080c0c7c28 */ /* 0x000fe40008000000 */
[----:B------:R-:W-:Y:S02]  /*2620*/  DFMA R216, R216, UR10, R234 ;  /* 0x0000000ad8d87c2b */ /* 0x000fe400080000ea */
[----:B------:R-:W-:Y:S02]  /*2630*/  DMUL R184, R184, UR8 ;  /* 0x00000008b8b87c28 */ /* 0x000fe40008000000 */
[----:B------:R-:W-:Y:S02]  /*2640*/  DMUL R164, R164, R174 ;  /* 0x000000aea4a47228 */ /* 0x000fe40000000000 */
[----:B------:R-:W-:-:S02]  /*2650*/  DADD R16, -R112, R148 ;  /* 0x0000000070107229 */ /* 0x000fc40000000194 */
[----:B------:R-:W-:Y:S02]  /*2660*/  DADD R142, R110, -R144 ;  /* 0x000000006e8e7229 */ /* 0x000fe40000000890 */
[----:B------:R-:W-:Y:S02]  /*2670*/  DMUL R150, R150, UR8 ;  /* 0x0000000896967c28 */ /* 0x000fe40008000000 */
[----:B------:R-:W-:Y:S02]  /*2680*/  DMUL R134, R172, R134 ;  /* 0x00000086ac867228 */ /* 0x000fe40000000000 */
[----:B------:R-:W-:Y:S02]  /*2690*/  DMUL R146, R22, R146 ;  /* 0x0000009216927228 */ /* 0x000fe40000000000 */
[----:B------:R-:W-:Y:S02]  /*26a0*/  DMUL R186, R182, R186 ;  /* 0x000000bab6ba7228 */ /* 0x000fe40000000000 */
[----:B------:R-:W-:-:S02]  /*26b0*/  DFMA R10, R10, UR10, R12 ;  /* 0x0000000a0a0a7c2b */ /* 0x000fc4000800000c */
[----:B------:R-:W-:Y:S02]  /*26c0*/  DMUL R216, R226, R216 ;  /* 0x000000d8e2d87228 */ /* 0x000fe40000000000 */
[----:B------:R-:W-:Y:S02]  /*26d0*/  DMUL R168, R22, R168 ;  /* 0x000000a816a87228 */ /* 0x000fe40000000000 */
[----:B------:R-:W-:Y:S02]  /*26e0*/  DMUL R132, R132, UR8 ;  /* 0x0000000884847c28 */ /* 0x000fe40008000000 */
[----:B------:R-:W-:Y:S02]  /*26f0*/  DFMA R206, R206, UR10, R184 ;  /* 0x0000000acece7c2b */ /* 0x000fe400080000b8 */
[----:B------:R-:W-:Y:S02]  /*2700*/  DMUL R196, R196, R182 ;  /* 0x000000b6c4c47228 */ /* 0x000fe40000000000 */
[----:B------:R-:W-:-:S02]  /*2710*/  DMUL R180, R180, R178 ;  /* 0x000000b2b4b47228 */ /* 0x000fc40000000000 */
[----:B------:R-:W-:Y:S02]  /*2720*/  DMUL R164, R174, R164 ;  /* 0x000000a4aea47228 */ /* 0x000fe40000000000 */
[----:B------:R-:W-:Y:S02]  /*2730*/  DADD R12, R244, -R160 ;  /* 0x00000000f40c7229 */ /* 0x000fe400000008a0 */
[----:B------:R-:W-:Y:S02]  /*2740*/  DMUL R16, R16, UR8 ;  /* 0x0000000810107c28 */ /* 0x000fe40008000000 */
[----:B------:R-:W-:Y:S02]  /*2750*/  DFMA R142, R142, UR10, R150 ;  /* 0x0000000a8e8e7c2b */ /* 0x000fe40008000096 */
[----:B------:R-:W-:Y:S02]  /*2760*/  DFMA R134, R162, R146, R134 ;  /* 0x00000092a286722b */ /* 0x000fe40000000086 */
[----:B------:R-:W-:-:S02]  /*2770*/  DMUL R14, R186, R14 ;  /* 0x0000000eba0e7228 */ /* 0x000fc40000000000 */
[----:B------:R-:W-:Y:S02]  /*2780*/  DADD R146, R112, -R116 ;  /* 0x0000000070927229 */ /* 0x000fe40000000874 */
[----:B------:R-:W-:Y:S02]  /*2790*/  DFMA R168, R162, R168, R216 ;  /* 0x000000a8a2a8722b */ /* 0x000fe400000000d8 */
[----:B------:R-:W-:Y:S02]  /*27a0*/  DFMA R214, R214, UR10, R132 ;  /* 0x0000000ad6d67c2b */ /* 0x000fe40008000084 */
[----:B------:R-:W-:Y:S02]  /*27b0*/  DMUL R194, R182, R194 ;  /* 0x000000c2b6c27228 */ /* 0x000fe40000000000 */
[----:B------:R-:W-:Y:S02]  /*27c0*/  DMUL R196, R196, R206 ;  /* 0x000000cec4c47228 */ /* 0x000fe40000000000 */
[----:B------:R-:W-:-:S02]  /*27d0*/  DMUL R178, R178, R180 ;  /* 0x000000b4b2b27228 */ /* 0x000fc40000000000 */
[----:B------:R-:W-:Y:S02]  /*27e0*/  DADD R144, R244, -R110 ;  /* 0x00000000f4907229 */ /* 0x000fe4000000086e */
[----:B------:R-:W-:Y:S02]  /*27f0*/  DFMA R12, R12, UR10, R16 ;  /* 0x0000000a0c0c7c2b */ /* 0x000fe40008000010 */
[----:B------:R-:W-:Y:S02]  /*2800*/  DMUL R142, R164, R142 ;  /* 0x0000008ea48e7228 */ /* 0x000fe40000000000 */
[----:B------:R-:W-:Y:S02]  /*2810*/  DFMA R10, R198, R10, R14 ;  /* 0x0000000ac60a722b */ /* 0x000fe4000000000e */
[----:B------:R-:W-:Y:S02]  /*2820*/  DMUL R150, R146, UR8 ;  /* 0x0000000892967c28 */ /* 0x000fe40008000000 */
[----:B------:R-:W-:-:S02]  /*2830*/  DADD R138, R138, R168 ;  /* 0x000000008a8a7229 */ /* 0x000fc400000000a8 */
[----:B------:R-:W-:Y:S02]  /*2840*/  DMUL R170, R170, R214 ;  /* 0x000000d6aaaa7228 */ /* 0x000fe40000000000 */
[----:B------:R-:W-:Y:S02]  /*2850*/  DMUL R194, R194, R212 ;  /* 0x000000d4c2c27228 */ /* 0x000fe40000000000 */
[----:B------:R-:W-:Y:S02]  /*2860*/  DMUL R132, R22, R196 ;  /* 0x000000c416847228 */ /* 0x000fe40000000000 */
[----:B------:R-:W-:Y:S02]  /*2870*/  DMUL R14, R66, R74 ;  /* 0x0000004a420e7228 */ /* 0x000fe40000000000 */
[----:B------:R-:W-:Y:S02]  /*2880*/  DADD R16, R106, -R60 ;  /* 0x000000006a107229 */ /* 0x000fe4000000083c */
[----:B------:R-:W-:-:S02]  /*2890*/  DMUL R144, R144, UR8 ;  /* 0x0000000890907c28 */ /* 0x000fc40008000000 */
[----:B------:R-:W-:Y:S02]  /*28a0*/  DADD R148, R104, -R108 ;  /* 0x0000000068947229 */ /* 0x000fe4000000086c */
[----:B------:R-:W-:Y:S02]  /*28b0*/  DMUL R146, R86, R68 ;  /* 0x0000004456927228 */ /* 0x000fe40000000000 */
[----:B------:R-:W-:Y:S02]  /*28c0*/  DFMA R12, R178, R12, R142 ;  /* 0x0000000cb20c722b */ /* 0x000fe4000000008e */
[----:B------:R-:W-:Y:S02]  /*28d0*/  DADD R190, R200, R190 ;  /* 0x00000000c8be7229 */ /* 0x000fe400000000be */
[C---:B------:R-:W-:Y:S02]  /*28e0*/  DFMA R130, R162.reuse, R130, R170 ;  /* 0x00000082a282722b */ /* 0x040fe400000000aa */
[----:B------:R-:W-:-:S02]  /*28f0*/  DFMA R132, R162, R132, R194 ;  /* 0x00000084a284722b */ /* 0x000fc400000000c2 */
[----:B------:R-:W-:Y:S02]  /*2900*/  DFMA R16, R16, UR10, R144 ;  /* 0x0000000a10107c2b */ /* 0x000fe40008000090 */
[----:B------:R-:W-:Y:S02]  /*2910*/  DMUL R138, R138, UR8 ;  /* 0x000000088a8a7c28 */ /* 0x000fe40008000000 */
[----:B------:R-:W-:Y:S02]  /*2920*/  DFMA R148, R148, UR10, R150 ;  /* 0x0000000a94947c2b */ /* 0x000fe40008000096 */
[----:B------:R-:W-:Y:S02]  /*2930*/  DMUL R14, R74, R14 ;  /* 0x0000000e4a0e7228 */ /* 0x000fe40000000000 */
[----:B------:R-:W-:Y:S02]  /*2940*/  DMUL R146, R68, R146 ;  /* 0x0000009244927228 */ /* 0x000fe40000000000 */
[----:B------:R-:W-:-:S02]  /*2950*/  DMUL R12, R12, UR8 ;  /* 0x000000080c0c7c28 */ /* 0x000fc40008000000 */
[----:B------:R-:W-:Y:S02]  /*2960*/  DADD R134, R140, R134 ;  /* 0x000000008c867229 */ /* 0x000fe40000000086 */
[----:B------:R-:W-:Y:S02]  /*2970*/  DFMA R18, R18, UR10, R202 ;  /* 0x0000000a12127c2b */ /* 0x000fe400080000ca */
[----:B------:R-:W-:Y:S02]  /*2980*/  DFMA R138, R156, UR10, R138 ;  /* 0x0000000a9c8a7c2b */ /* 0x000fe4000800008a */
[----:B------:R-:W-:Y:S02]  /*2990*/  DFMA R154, R22, R154, R190 ;  /* 0x0000009a169a722b */ /* 0x000fe400000000be */
[----:B------:R-:W-:Y:S02]  /*29a0*/  DADD R130, R130, R132 ;  /* 0x0000000082827229 */ /* 0x000fe40000000084 */
[----:B------:R-:W-:-:S02]  /*29b0*/  DFMA R14, R14, R16, R136 ;  /* 0x000000100e0e722b */ /* 0x000fc40000000088 */
[----:B------:R-:W-:Y:S02]  /*29c0*/  DMUL R146, R146, R148 ;  /* 0x0000009492927228 */ /* 0x000fe40000000000 */
[----:B------:R-:W-:Y:S02]  /*29d0*/  DFMA R10, R10, UR10, R12 ;  /* 0x0000000a0a0a7c2b */ /* 0x000fe4000800000c */
[----:B------:R-:W-:Y:S02]  /*29e0*/  DMUL R134, R134, UR8 ;  /* 0x0000000886867c28 */ /* 0x000fe40008000000 */
[----:B------:R-:W-:Y:S02]  /*29f0*/  DADD R138, R154, R138 ;  /* 0x000000009a8a7229 */ /* 0x000fe4000000008a */
[----:B------:R-:W-:Y:S02]  /*2a00*/  DFMA R18, R20, R18, R146 ;  /* 0x000000121412722b */ /* 0x000fe40000000092 */
[----:B------:R-:W-:-:S02]  /*2a10*/  DFMA R10, R14, UR10, R10 ;  /* 0x0000000a0e0a7c2b */ /* 0x000fc4000800000a */
[----:B------:R-:W-:-:S06]  /*2a20*/  DFMA R130, R130, UR10, R134 ;  /* 0x0000000a82827c2b */ /* 0x000fcc0008000086 */
[----:B------:R-:W-:Y:S02]  /*2a30*/  DFMA R10, R18, UR8, R10 ;  /* 0x00000008120a7c2b */ /* 0x000fe4000800000a */
[----:B------:R-:W-:Y:S01]  /*2a40*/  DADD R130, R138, R130 ;  /* 0x000000008a827229 */ /* 0x000fe20000000082 */
[----:B------:R-:W-:-:S07]  /*2a50*/  IADD3 R249, P1, PT, R249, 0xb4800, RZ ;  /* 0x000b4800f9f97810 */ /* 0x000fce0007f3e0ff */
[----:B------:R-:W-:Y:S01]  /*2a60*/  DADD R10, R130, R10 ;  /* 0x00000000820a7229 */ /* 0x000fe2000000000a */
[----:B------:R-:W-:Y:S01]  /*2a70*/  IMAD.MOV.U32 R176, RZ, RZ, R70 ;  /* 0x000000ffffb07224 */ /* 0x000fe200078e0046 */
[----:B------:R-:W-:Y:S01]  /*2a80*/  MOV R177, R71 ;  /* 0x0000004700b17202 */ /* 0x000fe20000000f00 */
[----:B------:R-:W-:Y:S01]  /*2a90*/  IMAD.MOV.U32 R21, RZ, RZ, R67 ;  /* 0x000000ffff157224 */ /* 0x000fe200078e0043 */
[----:B------:R-:W-:Y:S01]  /*2aa0*/  MOV R20, R66 ;  /* 0x0000004200147202 */ /* 0x000fe20000000f00 */
[----:B------:R-:W-:Y:S02]  /*2ab0*/  IMAD.MOV.U32 R18, RZ, RZ, R74 ;  /* 0x000000ffff127224 */ /* 0x000fe400078e004a */
[----:B------:R0:W-:Y:S01]  /*2ac0*/  STG.E.64 desc[UR6][R114.64+0x169000], R10 ;  /* 0x1690000a72007986 */ /* 0x0001e2000c101b06 */
[----:B------:R-:W-:Y:S01]  /*2ad0*/  IMAD.MOV.U32 R19, RZ, RZ, R75 ;  /* 0x000000ffff137224 */ /* 0x000fe200078e004b */
[----:B------:R-:W-:Y:S01]  /*2ae0*/  MOV R182, R78 ;  /* 0x0000004e00b67202 */ /* 0x000fe20000000f00 */
        /* <DEDUP_REMOVED lines=10> */
[----:B------:R-:W-:Y:S01]  /*2b90*/  IMAD.X R251, RZ, RZ, R251, P1 ;  /* 0x000000fffffb7224 */ /* 0x000fe200008e06fb */
        /* <DEDUP_REMOVED lines=34> */
[----:B0-----:R-:W-:Y:S01]  /*2dc0*/  MOV R11, R105 ;  /* 0x00000069000b7202 */ /* 0x001fe20000000f00 */
        /* <DEDUP_REMOVED lines=8> */
[----:B------:R-:W-:-:S02]  /*2e50*/  IMAD.MOV.U32 R132, RZ, RZ, R96 ;  /* 0x000000ffff847224 */ /* 0x000fc400078e0060 */
[----:B------:R-:W-:Y:S02]  /*2e60*/  IMAD.MOV.U32 R133, RZ, RZ, R97 ;  /* 0x000000ffff857224 */ /* 0x000fe400078e0061 */
[----:B------:R-:W-:Y:S02]  /*2e70*/  IMAD.MOV.U32 R135, RZ, RZ, R59 ;  /* 0x000000ffff877224 */ /* 0x000fe400078e003b */
[----:B------:R-:W-:Y:S02]  /*2e80*/  IMAD.MOV.U32 R136, RZ, RZ, R56 ;  /* 0x000000ffff887224 */ /* 0x000fe400078e0038 */
[----:B------:R-:W-:Y:S02]  /*2e90*/  IMAD.MOV.U32 R158, RZ, RZ, R46 ;  /* 0x000000ffff9e7224 */ /* 0x000fe400078e002e */
[----:B------:R-:W-:Y:S02]  /*2ea0*/  IMAD.MOV.U32 R159, RZ, RZ, R47 ;  /* 0x000000ffff9f7224 */ /* 0x000fe400078e002f */
        /* <DEDUP_REMOVED lines=11> */
[----:B------:R-:W-:Y:S01]  /*2f60*/  IMAD.MOV.U32 R144, RZ, RZ, R116 ;  /* 0x000000ffff907224 */ /* 0x000fe200078e0074 */
[----:B------:R-:W-:Y:S06]  /*2f70*/  @P0 BRA `(.L_x_0) ;  /* 0xffffffd800440947 */ /* 0x000fec000383ffff */
[----:B------:R-:W-:Y:S05]  /*2f80*/  EXIT ;  /* 0x000000000000794d */ /* 0x000fea0003800000 */
.L_x_1:
[----:B------:R-:W-:-:S00]  /*2f90*/  BRA `(.L_x_1) ;  /* 0xfffffffc00fc7947 */ /* 0x000fc0000383ffff */
[----:B------:R-:W-:-:S00]  /*2fa0*/  NOP ;  /* 0x0000000000007918 */ /* 0x000fc00000000000 */
        /* <DEDUP_REMOVED lines=13> */
.L_x_2:


//--------------------- .nv.shared.reserved.0     --------------------------
	.section	.nv.shared.reserved.0,"aw",@nobits
	.weak		__nv_reservedSMEM_offset_0_alias
	.size		__nv_reservedSMEM_offset_0_alias, 0, 64
	.other		__nv_reservedSMEM_offset_0_alias,@"STO_CUDA_RESERVED_SHARED STV_DEFAULT"
__nv_reservedSMEM_offset_0_alias:
	.zero		0
	.zero		64


//--------------------- .nv.constant0._Z5curviPdS_S_S_S_S_S_S_S_S_S_S_ddi --------------------------
	.section	.nv.constant0._Z5curviPdS_S_S_S_S_S_S_S_S_S_S_ddi,"a",@progbits
	.sectionflags	@""
	.align	4
.nv.constant0._Z5curviPdS_S_S_S_S_S_S_S_S_S_S_ddi:
	.zero		1012


//--------------------- SYMBOLS --------------------------

	.type		.nv.reservedSmem.offset0,@object
	.size		.nv.reservedSmem.offset0,0x4
